//
// Generated by NVIDIA NVVM Compiler
//
// Compiler Build ID: CL-36424714
// Cuda compilation tools, release 13.0, V13.0.88
// Based on NVVM 20.0.0
//

.version 9.0
.target sm_100
.address_size 64

.extern .func  (.param .b32 func_retval0) vprintf
(
	.param .b64 vprintf_param_0,
	.param .b64 vprintf_param_1
)
;
.global .align 4 .b8 days[48] = {31, 0, 0, 0, 29, 0, 0, 0, 31, 0, 0, 0, 30, 0, 0, 0, 31, 0, 0, 0, 30, 0, 0, 0, 31, 0, 0, 0, 31, 0, 0, 0, 30, 0, 0, 0, 31, 0, 0, 0, 30, 0, 0, 0, 31};
// pieces has been demoted
.global .align 1 .b8 $str[16] = {79, 79, 85, 84, 32, 79, 70, 32, 77, 69, 77, 79, 82, 89, 10};

.func  (.param .b32 func_retval0) _Z5solveP8_contexti(
	.param .b64 _Z5solveP8_contexti_param_0,
	.param .b32 _Z5solveP8_contexti_param_1
)
{
	.reg .pred 	%p<13>;
	.reg .b16 	%rs<2>;
	.reg .b32 	%r<60>;
	.reg .b64 	%rd<36>;

	ld.param.u64 	%rd14, [_Z5solveP8_contexti_param_0];
	ld.param.u32 	%r22, [_Z5solveP8_contexti_param_1];
	cvta.to.local.u64 	%rd1, %rd14;
	setp.ne.s32 	%p1, %r22, 8;
	@%p1 bra 	$L__BB0_4;
	ld.local.u32 	%r1, [%rd1+96];
	setp.ne.s32 	%p12, %r1, 2048;
	@%p12 bra 	$L__BB0_3;
	mov.u64 	%rd32, $str;
	cvta.global.u64 	%rd33, %rd32;
	{ // callseq 1, 0
	.param .b64 param0;
	st.param.b64 	[param0], %rd33;
	.param .b64 param1;
	st.param.b64 	[param1], 0;
	.param .b32 retval0;
	call.uni (retval0), 
	vprintf, 
	(
	param0, 
	param1
	);
	ld.param.b32 	%r49, [retval0];
	} // callseq 1
	mov.b32 	%r59, 1;
	bra.uni 	$L__BB0_20;
$L__BB0_3:
	add.s32 	%r47, %r1, 1;
	st.local.u32 	[%rd1+96], %r47;
	mov.b32 	%r59, 0;
	bra.uni 	$L__BB0_20;
$L__BB0_4:
	ld.local.u64 	%rd35, [%rd1];
	cvt.u64.u32 	%rd3, %r22;
	mul.wide.u32 	%rd15, %r22, 136;
	add.s64 	%rd4, %rd35, %rd15;
	mad.lo.s64 	%rd16, %rd3, -132, %rd4;
	ld.u32 	%r24, [%rd16+8];
	setp.lt.s32 	%p2, %r24, 1;
	mov.b32 	%r59, 0;
	@%p2 bra 	$L__BB0_20;
	mov.u32 	%r26, %tid.x;
	mov.u32 	%r27, %ntid.x;
	mov.u32 	%r28, %ctaid.x;
	mad.lo.s32 	%r2, %r27, %r28, %r26;
	shl.b64 	%rd17, %rd3, 3;
	add.s64 	%rd5, %rd1, %rd17;
	add.s32 	%r3, %r22, 1;
	mov.b32 	%r51, 0;
$L__BB0_6:
	mul.wide.u32 	%rd18, %r51, 4;
	add.s64 	%rd19, %rd4, %rd18;
	add.s64 	%rd7, %rd19, 40;
	ld.u32 	%r57, [%rd19+80];
	setp.gt.s32 	%p3, %r57, 7;
	@%p3 bra 	$L__BB0_19;
	cvt.u64.u32 	%rd20, %r51;
	add.s64 	%rd8, %rd7, %rd18;
	add.s64 	%rd9, %rd4, %rd20;
	ld.u32 	%r58, [%rd7+8];
	mov.b32 	%r54, 0;
$L__BB0_8:
	setp.gt.s32 	%p4, %r58, 7;
	@%p4 bra 	$L__BB0_17;
	mul.lo.s32 	%r55, %r54, 7;
	mov.b32 	%r56, 0;
$L__BB0_10:
	mov.u32 	%r12, %r56;
	setp.ne.s32 	%p5, %r22, 2;
	@%p5 bra 	$L__BB0_12;
	ld.local.u32 	%r31, [%rd1+100];
	add.s32 	%r32, %r31, 1;
	st.local.u32 	[%rd1+100], %r32;
	mul.hi.s32 	%r33, %r32, 1717986919;
	shr.u32 	%r34, %r33, 31;
	shr.s32 	%r35, %r33, 10;
	add.s32 	%r36, %r35, %r34;
	mul.lo.s32 	%r37, %r36, 2560;
	sub.s32 	%r38, %r32, %r37;
	setp.ne.s32 	%p6, %r38, %r2;
	@%p6 bra 	$L__BB0_15;
$L__BB0_12:
	ld.u64 	%rd22, [%rd8+72];
	shl.b64 	%rd10, %rd22, %r55;
	ld.local.u64 	%rd11, [%rd1+16];
	and.b64  	%rd23, %rd11, %rd10;
	setp.ne.s64 	%p7, %rd23, 0;
	@%p7 bra 	$L__BB0_15;
	or.b64  	%rd24, %rd11, %rd10;
	st.local.u64 	[%rd1+16], %rd24;
	st.local.u64 	[%rd5+24], %rd10;
	ld.u8 	%rs1, [%rd9+40];
	mad.lo.s64 	%rd25, %rd3, -7, %rd5;
	st.local.u8 	[%rd25+88], %rs1;
	{ // callseq 0, 0
	.param .b64 param0;
	st.param.b64 	[param0], %rd14;
	.param .b32 param1;
	st.param.b32 	[param1], %r3;
	.param .b32 retval0;
	call.uni (retval0), 
	_Z5solveP8_contexti, 
	(
	param0, 
	param1
	);
	ld.param.b32 	%r40, [retval0];
	} // callseq 0
	setp.ne.s32 	%p8, %r40, 0;
	mov.b32 	%r59, 1;
	@%p8 bra 	$L__BB0_20;
	ld.local.u64 	%rd26, [%rd5+24];
	not.b64 	%rd27, %rd26;
	ld.local.u64 	%rd28, [%rd1+16];
	and.b64  	%rd29, %rd28, %rd27;
	st.local.u64 	[%rd1+16], %rd29;
$L__BB0_15:
	add.s32 	%r56, %r12, 1;
	ld.u32 	%r58, [%rd7+8];
	sub.s32 	%r42, 7, %r58;
	add.s32 	%r55, %r55, 1;
	setp.lt.s32 	%p9, %r12, %r42;
	@%p9 bra 	$L__BB0_10;
	ld.u32 	%r57, [%rd7+40];
$L__BB0_17:
	add.s32 	%r19, %r54, 1;
	sub.s32 	%r43, 7, %r57;
	setp.lt.s32 	%p10, %r54, %r43;
	mov.u32 	%r54, %r19;
	@%p10 bra 	$L__BB0_8;
	ld.local.u64 	%rd35, [%rd1];
$L__BB0_19:
	add.s32 	%r51, %r51, 1;
	shl.b64 	%rd30, %rd3, 2;
	add.s64 	%rd31, %rd35, %rd30;
	ld.u32 	%r45, [%rd31+8];
	setp.lt.s32 	%p11, %r51, %r45;
	mov.b32 	%r59, 0;
	@%p11 bra 	$L__BB0_6;
$L__BB0_20:
	st.param.b32 	[func_retval0], %r59;
	ret;

}
.entry _Z10run_threadiP6_boardPi(
	.param .u32 _Z10run_threadiP6_boardPi_param_0,
	.param .u64 .ptr .align 1 _Z10run_threadiP6_boardPi_param_1,
	.param .u64 .ptr .align 1 _Z10run_threadiP6_boardPi_param_2
)
{
	.local .align 16 .b8 	__local_depot1[240];
	.reg .b64 	%SP;
	.reg .b64 	%SPL;
	.reg .pred 	%p<87>;
	.reg .b16 	%rs<19>;
	.reg .b32 	%r<496>;
	.reg .b64 	%rd<179>;
	// demoted variable
	.shared .align 8 .b8 pieces[1128];
	mov.u64 	%SPL, __local_depot1;
	cvta.local.u64 	%SP, %SPL;
	ld.param.u64 	%rd65, [_Z10run_threadiP6_boardPi_param_2];
	cvta.to.global.u64 	%rd1, %rd65;
	add.u64 	%rd2, %SPL, 0;
	add.u64 	%rd3, %SPL, 6;
	add.u64 	%rd4, %SPL, 12;
	add.u64 	%rd5, %SPL, 18;
	add.u64 	%rd6, %SPL, 27;
	add.u64 	%rd7, %SPL, 40;
	add.u64 	%rd8, %SPL, 48;
	add.u64 	%rd9, %SPL, 56;
	add.u64 	%rd10, %SPL, 64;
	add.u64 	%rd11, %SPL, 128;
	mov.b64 	%rd76, 0;
	st.local.u64 	[%rd11], %rd76;
	st.local.u64 	[%rd11+8], %rd76;
	st.local.u64 	[%rd11+16], %rd76;
	st.local.u64 	[%rd11+24], %rd76;
	st.local.u64 	[%rd11+32], %rd76;
	st.local.u64 	[%rd11+40], %rd76;
	st.local.u64 	[%rd11+48], %rd76;
	st.local.u64 	[%rd11+56], %rd76;
	st.local.u64 	[%rd11+64], %rd76;
	st.local.u64 	[%rd11+72], %rd76;
	st.local.u64 	[%rd11+80], %rd76;
	mov.b32 	%r184, 0;
	st.local.v2.b32 	[%rd11+88], {%r184, %r184};
	st.local.v2.u32 	[%rd11+96], {%r184, %r184};
	mov.u32 	%r185, %tid.x;
	mov.u32 	%r186, %ntid.x;
	mov.u32 	%r187, %ctaid.x;
	mad.lo.s32 	%r1, %r186, %r187, %r185;
	and.b32  	%r188, %r1, 63;
	setp.ne.s32 	%p1, %r188, 0;
	@%p1 bra 	$L__BB1_123;
	mov.b16 	%rs6, 1;
	st.local.v2.u8 	[%rd2], {%rs6, %rs6};
	st.local.v2.u8 	[%rd2+2], {%rs6, %rs6};
	st.local.v2.u8 	[%rd2+4], {%rs6, %rs6};
	st.local.v2.u8 	[%rd3], {%rs6, %rs6};
	mov.b16 	%rs7, 0;
	st.local.v2.u8 	[%rd3+2], {%rs7, %rs6};
	st.local.v2.u8 	[%rd3+4], {%rs6, %rs6};
	st.local.v2.u8 	[%rd4], {%rs6, %rs6};
	st.local.v2.u8 	[%rd4+2], {%rs6, %rs6};
	st.local.v2.u8 	[%rd4+4], {%rs7, %rs6};
	st.local.u8 	[%rd5], %rs6;
	st.local.u8 	[%rd5+1], %rs6;
	st.local.u8 	[%rd5+2], %rs6;
	st.local.u8 	[%rd5+3], %rs6;
	st.local.u8 	[%rd5+4], %rs7;
	st.local.u8 	[%rd5+5], %rs7;
	st.local.u8 	[%rd5+6], %rs6;
	st.local.u8 	[%rd5+7], %rs7;
	st.local.u8 	[%rd5+8], %rs7;
	st.local.u8 	[%rd6], %rs6;
	st.local.u8 	[%rd6+1], %rs6;
	st.local.u8 	[%rd6+2], %rs7;
	st.local.u8 	[%rd6+3], %rs7;
	st.local.u8 	[%rd6+4], %rs6;
	st.local.u8 	[%rd6+5], %rs7;
	st.local.u8 	[%rd6+6], %rs7;
	st.local.u8 	[%rd6+7], %rs6;
	st.local.u8 	[%rd6+8], %rs6;
	mov.b32 	%r190, 1;
	mov.b32 	%r191, 16843009;
	st.local.v2.b32 	[%rd7], {%r191, %r190};
	mov.b32 	%r192, 65536;
	st.local.v2.b32 	[%rd8], {%r191, %r192};
	mov.b32 	%r193, 257;
	mov.b32 	%r194, 16843008;
	st.local.v2.b32 	[%rd9], {%r194, %r193};
	mov.b32 	%r447, 0;
	st.local.v4.u32 	[%rd10], {%r190, %r447, %r447, %r190};
	mov.b32 	%r195, -1;
	st.local.v4.u32 	[%rd10+16], {%r447, %r190, %r195, %r447};
	st.local.v4.u32 	[%rd10+32], {%r195, %r447, %r447, %r195};
	st.local.v4.u32 	[%rd10+48], {%r447, %r195, %r190, %r447};
	mov.b32 	%r196, 2;
	st.shared.u32 	[pieces+8], %r196;
$L__BB1_2:
	mul.wide.u32 	%rd77, %r447, 16;
	add.s64 	%rd12, %rd10, %rd77;
	ld.local.u32 	%r3, [%rd12];
	setp.lt.s32 	%p2, %r3, 0;
	mov.b32 	%r448, 2;
	@%p2 bra 	$L__BB1_4;
	ld.local.u32 	%r198, [%rd12+4];
	shr.u32 	%r199, %r198, 30;
	and.b32  	%r448, %r199, 2;
$L__BB1_4:
	ld.local.u32 	%r6, [%rd12+8];
	setp.lt.s32 	%p3, %r6, 0;
	mov.b32 	%r449, 1;
	@%p3 bra 	$L__BB1_6;
	ld.local.u32 	%r201, [%rd12+12];
	shr.u32 	%r449, %r201, 31;
$L__BB1_6:
	and.b32  	%r202, %r447, 1;
	xor.b32  	%r203, %r202, 3;
	shl.b32 	%r204, %r447, 2;
	mov.u32 	%r205, pieces;
	add.s32 	%r206, %r205, %r204;
	add.s32 	%r9, %r206, 48;
	st.shared.u32 	[%r206+48], %r203;
	or.b32  	%r207, %r202, 2;
	st.shared.u32 	[%r206+80], %r207;
	add.s32 	%r208, %r205, %r447;
	mov.b16 	%rs8, 0;
	st.shared.u8 	[%r208+40], %rs8;
	shl.b32 	%r209, %r447, 3;
	add.s32 	%r210, %r205, %r209;
	add.s32 	%r10, %r210, 112;
	mov.b64 	%rd78, 0;
	st.shared.u64 	[%r210+112], %rd78;
	ld.shared.u32 	%r11, [%r206+80];
	setp.lt.s32 	%p4, %r11, 1;
	@%p4 bra 	$L__BB1_14;
	ld.shared.u32 	%r12, [%r9];
	mov.b32 	%r450, 0;
	mov.b64 	%rd148, 0;
$L__BB1_8:
	setp.lt.s32 	%p5, %r12, 1;
	@%p5 bra 	$L__BB1_13;
	ld.local.u32 	%r213, [%rd12+4];
	mul.lo.s32 	%r14, %r213, %r450;
	ld.local.u32 	%r214, [%rd12+12];
	mad.lo.s32 	%r15, %r214, %r450, %r449;
	mul.lo.s32 	%r16, %r450, 7;
	mov.b32 	%r451, 0;
$L__BB1_10:
	mad.lo.s32 	%r215, %r3, %r451, %r14;
	add.s32 	%r216, %r215, %r448;
	mad.lo.s32 	%r217, %r6, %r451, %r15;
	mad.lo.s32 	%r218, %r217, 3, %r216;
	cvt.s64.s32 	%rd80, %r218;
	add.s64 	%rd81, %rd2, %rd80;
	ld.local.u8 	%rs9, [%rd81];
	setp.eq.s16 	%p6, %rs9, 0;
	@%p6 bra 	$L__BB1_12;
	add.s32 	%r219, %r451, %r16;
	mov.b32 	%r220, 1;
	shl.b32 	%r221, %r220, %r219;
	cvt.s64.s32 	%rd82, %r221;
	or.b64  	%rd148, %rd148, %rd82;
	st.shared.u64 	[%r10], %rd148;
$L__BB1_12:
	add.s32 	%r451, %r451, 1;
	setp.lt.s32 	%p7, %r451, %r12;
	@%p7 bra 	$L__BB1_10;
$L__BB1_13:
	add.s32 	%r450, %r450, 1;
	setp.lt.s32 	%p8, %r450, %r11;
	@%p8 bra 	$L__BB1_8;
$L__BB1_14:
	add.s32 	%r447, %r447, 1;
	setp.ne.s32 	%p9, %r447, 2;
	@%p9 bra 	$L__BB1_2;
	mov.b32 	%r223, 8;
	st.shared.u32 	[pieces+12], %r223;
	mov.b32 	%r452, 0;
$L__BB1_16:
	setp.eq.s32 	%p10, %r452, 0;
	selp.b32 	%r22, 1, -1, %p10;
	setp.ne.s32 	%p11, %r452, 0;
	selp.u16 	%rs1, 1, 0, %p11;
	mov.b32 	%r453, 0;
$L__BB1_17:
	mul.wide.u32 	%rd83, %r453, 16;
	add.s64 	%rd18, %rd10, %rd83;
	ld.local.u32 	%r24, [%rd18];
	mul.lo.s32 	%r226, %r24, %r22;
	setp.lt.s32 	%p12, %r226, 0;
	mov.b32 	%r454, 2;
	@%p12 bra 	$L__BB1_19;
	ld.local.u32 	%r227, [%rd18+4];
	mul.lo.s32 	%r228, %r227, %r22;
	shr.u32 	%r229, %r228, 30;
	and.b32  	%r454, %r229, 2;
$L__BB1_19:
	ld.local.u32 	%r27, [%rd18+8];
	setp.lt.s32 	%p13, %r27, 0;
	mov.b32 	%r455, 1;
	@%p13 bra 	$L__BB1_21;
	ld.local.u32 	%r231, [%rd18+12];
	shr.u32 	%r455, %r231, 31;
$L__BB1_21:
	shl.b32 	%r232, %r452, 2;
	add.s32 	%r233, %r232, %r453;
	and.b32  	%r234, %r453, 1;
	xor.b32  	%r235, %r234, 3;
	shl.b32 	%r236, %r233, 2;
	mov.u32 	%r237, pieces;
	add.s32 	%r238, %r237, %r236;
	add.s32 	%r30, %r238, 184;
	st.shared.u32 	[%r238+184], %r235;
	or.b32  	%r239, %r234, 2;
	st.shared.u32 	[%r238+216], %r239;
	add.s32 	%r240, %r237, %r233;
	st.shared.u8 	[%r240+176], %rs1;
	shl.b32 	%r241, %r233, 3;
	add.s32 	%r242, %r237, %r241;
	add.s32 	%r31, %r242, 248;
	mov.b64 	%rd84, 0;
	st.shared.u64 	[%r242+248], %rd84;
	ld.shared.u32 	%r32, [%r238+216];
	setp.lt.s32 	%p14, %r32, 1;
	@%p14 bra 	$L__BB1_29;
	ld.shared.u32 	%r33, [%r30];
	mov.b32 	%r456, 0;
	mov.b64 	%rd152, 0;
$L__BB1_23:
	setp.lt.s32 	%p15, %r33, 1;
	@%p15 bra 	$L__BB1_28;
	ld.local.u32 	%r245, [%rd18+4];
	mul.lo.s32 	%r35, %r245, %r456;
	ld.local.u32 	%r246, [%rd18+12];
	mad.lo.s32 	%r36, %r246, %r456, %r455;
	mul.lo.s32 	%r37, %r456, 7;
	mov.b32 	%r457, 0;
$L__BB1_25:
	mad.lo.s32 	%r247, %r24, %r457, %r35;
	mad.lo.s32 	%r248, %r247, %r22, %r454;
	mad.lo.s32 	%r249, %r27, %r457, %r36;
	mad.lo.s32 	%r250, %r249, 3, %r248;
	cvt.s64.s32 	%rd86, %r250;
	add.s64 	%rd87, %rd3, %rd86;
	ld.local.u8 	%rs10, [%rd87];
	setp.eq.s16 	%p16, %rs10, 0;
	@%p16 bra 	$L__BB1_27;
	add.s32 	%r251, %r457, %r37;
	mov.b32 	%r252, 1;
	shl.b32 	%r253, %r252, %r251;
	cvt.s64.s32 	%rd88, %r253;
	or.b64  	%rd152, %rd152, %rd88;
	st.shared.u64 	[%r31], %rd152;
$L__BB1_27:
	add.s32 	%r457, %r457, 1;
	setp.lt.s32 	%p17, %r457, %r33;
	@%p17 bra 	$L__BB1_25;
$L__BB1_28:
	add.s32 	%r456, %r456, 1;
	setp.lt.s32 	%p18, %r456, %r32;
	@%p18 bra 	$L__BB1_23;
$L__BB1_29:
	add.s32 	%r453, %r453, 1;
	setp.ne.s32 	%p19, %r453, 4;
	@%p19 bra 	$L__BB1_17;
	add.s32 	%r42, %r452, 1;
	setp.ne.s32 	%p20, %r452, 1;
	mov.u32 	%r452, %r42;
	@%p20 bra 	$L__BB1_16;
	mov.b32 	%r255, 4;
	st.shared.u32 	[pieces+16], %r255;
	mov.b32 	%r458, 0;
$L__BB1_32:
	mul.wide.u32 	%rd89, %r458, 16;
	add.s64 	%rd24, %rd10, %rd89;
	ld.local.u32 	%r44, [%rd24];
	setp.lt.s32 	%p21, %r44, 0;
	mov.b32 	%r459, 2;
	@%p21 bra 	$L__BB1_34;
	ld.local.u32 	%r257, [%rd24+4];
	shr.u32 	%r258, %r257, 30;
	and.b32  	%r459, %r258, 2;
$L__BB1_34:
	ld.local.u32 	%r47, [%rd24+8];
	setp.lt.s32 	%p22, %r47, 0;
	mov.b32 	%r460, 1;
	@%p22 bra 	$L__BB1_36;
	ld.local.u32 	%r260, [%rd24+12];
	shr.u32 	%r460, %r260, 31;
$L__BB1_36:
	and.b32  	%r261, %r458, 1;
	xor.b32  	%r262, %r261, 3;
	shl.b32 	%r263, %r458, 2;
	mov.u32 	%r264, pieces;
	add.s32 	%r265, %r264, %r263;
	add.s32 	%r50, %r265, 320;
	st.shared.u32 	[%r265+320], %r262;
	or.b32  	%r266, %r261, 2;
	st.shared.u32 	[%r265+352], %r266;
	add.s32 	%r267, %r264, %r458;
	mov.b16 	%rs11, 0;
	st.shared.u8 	[%r267+312], %rs11;
	shl.b32 	%r268, %r458, 3;
	add.s32 	%r269, %r264, %r268;
	add.s32 	%r51, %r269, 384;
	mov.b64 	%rd90, 0;
	st.shared.u64 	[%r269+384], %rd90;
	ld.shared.u32 	%r52, [%r265+352];
	setp.lt.s32 	%p23, %r52, 1;
	@%p23 bra 	$L__BB1_44;
	ld.shared.u32 	%r53, [%r50];
	mov.b32 	%r461, 0;
	mov.b64 	%rd156, 0;
$L__BB1_38:
	setp.lt.s32 	%p24, %r53, 1;
	@%p24 bra 	$L__BB1_43;
	ld.local.u32 	%r272, [%rd24+4];
	mul.lo.s32 	%r55, %r272, %r461;
	ld.local.u32 	%r273, [%rd24+12];
	mad.lo.s32 	%r56, %r273, %r461, %r460;
	mul.lo.s32 	%r57, %r461, 7;
	mov.b32 	%r462, 0;
$L__BB1_40:
	mad.lo.s32 	%r274, %r44, %r462, %r55;
	add.s32 	%r275, %r274, %r459;
	mad.lo.s32 	%r276, %r47, %r462, %r56;
	mad.lo.s32 	%r277, %r276, 3, %r275;
	cvt.s64.s32 	%rd92, %r277;
	add.s64 	%rd93, %rd4, %rd92;
	ld.local.u8 	%rs12, [%rd93];
	setp.eq.s16 	%p25, %rs12, 0;
	@%p25 bra 	$L__BB1_42;
	add.s32 	%r278, %r462, %r57;
	mov.b32 	%r279, 1;
	shl.b32 	%r280, %r279, %r278;
	cvt.s64.s32 	%rd94, %r280;
	or.b64  	%rd156, %rd156, %rd94;
	st.shared.u64 	[%r51], %rd156;
$L__BB1_42:
	add.s32 	%r462, %r462, 1;
	setp.lt.s32 	%p26, %r462, %r53;
	@%p26 bra 	$L__BB1_40;
$L__BB1_43:
	add.s32 	%r461, %r461, 1;
	setp.lt.s32 	%p27, %r461, %r52;
	@%p27 bra 	$L__BB1_38;
$L__BB1_44:
	add.s32 	%r458, %r458, 1;
	setp.ne.s32 	%p28, %r458, 4;
	@%p28 bra 	$L__BB1_32;
	mov.b32 	%r282, 4;
	st.shared.u32 	[pieces+20], %r282;
	mov.b32 	%r463, 0;
$L__BB1_46:
	mul.wide.u32 	%rd95, %r463, 16;
	add.s64 	%rd30, %rd10, %rd95;
	ld.local.u32 	%r63, [%rd30];
	setp.lt.s32 	%p29, %r63, 0;
	mov.b32 	%r464, 2;
	@%p29 bra 	$L__BB1_48;
	ld.local.u32 	%r284, [%rd30+4];
	shr.u32 	%r285, %r284, 30;
	and.b32  	%r464, %r285, 2;
$L__BB1_48:
	ld.local.u32 	%r66, [%rd30+8];
	setp.lt.s32 	%p30, %r66, 0;
	mov.b32 	%r465, 2;
	@%p30 bra 	$L__BB1_50;
	ld.local.u32 	%r287, [%rd30+12];
	shr.u32 	%r288, %r287, 30;
	and.b32  	%r465, %r288, 2;
$L__BB1_50:
	shl.b32 	%r289, %r463, 2;
	mov.u32 	%r290, pieces;
	add.s32 	%r291, %r290, %r289;
	add.s32 	%r69, %r291, 456;
	mov.b32 	%r292, 3;
	st.shared.u32 	[%r291+456], %r292;
	st.shared.u32 	[%r291+488], %r292;
	add.s32 	%r293, %r290, %r463;
	mov.b16 	%rs13, 0;
	st.shared.u8 	[%r293+448], %rs13;
	shl.b32 	%r294, %r463, 3;
	add.s32 	%r295, %r290, %r294;
	add.s32 	%r70, %r295, 520;
	mov.b64 	%rd96, 0;
	st.shared.u64 	[%r295+520], %rd96;
	ld.shared.u32 	%r71, [%r291+488];
	setp.lt.s32 	%p31, %r71, 1;
	@%p31 bra 	$L__BB1_58;
	ld.shared.u32 	%r72, [%r69];
	mov.b32 	%r466, 0;
	mov.b64 	%rd160, 0;
$L__BB1_52:
	setp.lt.s32 	%p32, %r72, 1;
	@%p32 bra 	$L__BB1_57;
	ld.local.u32 	%r298, [%rd30+4];
	mul.lo.s32 	%r74, %r298, %r466;
	ld.local.u32 	%r299, [%rd30+12];
	mad.lo.s32 	%r75, %r299, %r466, %r465;
	mul.lo.s32 	%r76, %r466, 7;
	mov.b32 	%r467, 0;
$L__BB1_54:
	mad.lo.s32 	%r300, %r63, %r467, %r74;
	add.s32 	%r301, %r300, %r464;
	mad.lo.s32 	%r302, %r66, %r467, %r75;
	mad.lo.s32 	%r303, %r302, 3, %r301;
	cvt.s64.s32 	%rd98, %r303;
	add.s64 	%rd99, %rd5, %rd98;
	ld.local.u8 	%rs14, [%rd99];
	setp.eq.s16 	%p33, %rs14, 0;
	@%p33 bra 	$L__BB1_56;
	add.s32 	%r304, %r467, %r76;
	mov.b32 	%r305, 1;
	shl.b32 	%r306, %r305, %r304;
	cvt.s64.s32 	%rd100, %r306;
	or.b64  	%rd160, %rd160, %rd100;
	st.shared.u64 	[%r70], %rd160;
$L__BB1_56:
	add.s32 	%r467, %r467, 1;
	setp.lt.s32 	%p34, %r467, %r72;
	@%p34 bra 	$L__BB1_54;
$L__BB1_57:
	add.s32 	%r466, %r466, 1;
	setp.lt.s32 	%p35, %r466, %r71;
	@%p35 bra 	$L__BB1_52;
$L__BB1_58:
	add.s32 	%r463, %r463, 1;
	setp.ne.s32 	%p36, %r463, 4;
	@%p36 bra 	$L__BB1_46;
	mov.b32 	%r308, 4;
	st.shared.u32 	[pieces+24], %r308;
	mov.b32 	%r468, 0;
$L__BB1_60:
	setp.eq.s32 	%p37, %r468, 0;
	selp.b32 	%r82, 1, -1, %p37;
	shl.b32 	%r83, %r468, 1;
	setp.ne.s32 	%p38, %r468, 0;
	selp.u16 	%rs2, 1, 0, %p38;
	mov.b32 	%r469, 0;
$L__BB1_61:
	mul.wide.u32 	%rd101, %r469, 16;
	add.s64 	%rd36, %rd10, %rd101;
	ld.local.u32 	%r85, [%rd36];
	mul.lo.s32 	%r311, %r85, %r82;
	setp.lt.s32 	%p39, %r311, 0;
	mov.b32 	%r470, 2;
	@%p39 bra 	$L__BB1_63;
	ld.local.u32 	%r312, [%rd36+4];
	mul.lo.s32 	%r313, %r312, %r82;
	shr.u32 	%r314, %r313, 30;
	and.b32  	%r470, %r314, 2;
$L__BB1_63:
	ld.local.u32 	%r88, [%rd36+8];
	setp.lt.s32 	%p40, %r88, 0;
	mov.b32 	%r471, 2;
	@%p40 bra 	$L__BB1_65;
	ld.local.u32 	%r316, [%rd36+12];
	shr.u32 	%r317, %r316, 30;
	and.b32  	%r471, %r317, 2;
$L__BB1_65:
	add.s32 	%r318, %r83, %r469;
	shl.b32 	%r319, %r318, 2;
	mov.u32 	%r320, pieces;
	add.s32 	%r321, %r320, %r319;
	add.s32 	%r91, %r321, 592;
	mov.b32 	%r322, 3;
	st.shared.u32 	[%r321+592], %r322;
	st.shared.u32 	[%r321+624], %r322;
	add.s32 	%r323, %r320, %r318;
	st.shared.u8 	[%r323+584], %rs2;
	shl.b32 	%r324, %r318, 3;
	add.s32 	%r325, %r320, %r324;
	add.s32 	%r92, %r325, 656;
	mov.b64 	%rd102, 0;
	st.shared.u64 	[%r325+656], %rd102;
	ld.shared.u32 	%r93, [%r321+624];
	setp.lt.s32 	%p41, %r93, 1;
	@%p41 bra 	$L__BB1_73;
	ld.shared.u32 	%r94, [%r91];
	mov.b32 	%r472, 0;
	mov.b64 	%rd164, 0;
$L__BB1_67:
	setp.lt.s32 	%p42, %r94, 1;
	@%p42 bra 	$L__BB1_72;
	ld.local.u32 	%r328, [%rd36+4];
	mul.lo.s32 	%r96, %r328, %r472;
	ld.local.u32 	%r329, [%rd36+12];
	mad.lo.s32 	%r97, %r329, %r472, %r471;
	mul.lo.s32 	%r98, %r472, 7;
	mov.b32 	%r473, 0;
$L__BB1_69:
	mad.lo.s32 	%r330, %r85, %r473, %r96;
	mad.lo.s32 	%r331, %r330, %r82, %r470;
	mad.lo.s32 	%r332, %r88, %r473, %r97;
	mad.lo.s32 	%r333, %r332, 3, %r331;
	cvt.s64.s32 	%rd104, %r333;
	add.s64 	%rd105, %rd6, %rd104;
	ld.local.u8 	%rs15, [%rd105];
	setp.eq.s16 	%p43, %rs15, 0;
	@%p43 bra 	$L__BB1_71;
	add.s32 	%r334, %r473, %r98;
	mov.b32 	%r335, 1;
	shl.b32 	%r336, %r335, %r334;
	cvt.s64.s32 	%rd106, %r336;
	or.b64  	%rd164, %rd164, %rd106;
	st.shared.u64 	[%r92], %rd164;
$L__BB1_71:
	add.s32 	%r473, %r473, 1;
	setp.lt.s32 	%p44, %r473, %r94;
	@%p44 bra 	$L__BB1_69;
$L__BB1_72:
	add.s32 	%r472, %r472, 1;
	setp.lt.s32 	%p45, %r472, %r93;
	@%p45 bra 	$L__BB1_67;
$L__BB1_73:
	add.s32 	%r469, %r469, 1;
	setp.ne.s32 	%p46, %r469, 2;
	@%p46 bra 	$L__BB1_61;
	add.s32 	%r103, %r468, 1;
	setp.ne.s32 	%p47, %r468, 1;
	mov.u32 	%r468, %r103;
	@%p47 bra 	$L__BB1_60;
	mov.b32 	%r338, 8;
	st.shared.u32 	[pieces+28], %r338;
	mov.b32 	%r474, 0;
$L__BB1_76:
	setp.eq.s32 	%p48, %r474, 0;
	selp.b32 	%r105, 1, -1, %p48;
	shl.b32 	%r106, %r474, 2;
	setp.ne.s32 	%p49, %r474, 0;
	selp.u16 	%rs3, 1, 0, %p49;
	mov.b32 	%r475, 0;
$L__BB1_77:
	mul.wide.u32 	%rd107, %r475, 16;
	add.s64 	%rd42, %rd10, %rd107;
	ld.local.u32 	%r108, [%rd42];
	mul.lo.s32 	%r341, %r108, %r105;
	setp.lt.s32 	%p50, %r341, 0;
	mov.b32 	%r476, 3;
	@%p50 bra 	$L__BB1_79;
	ld.local.u32 	%r342, [%rd42+4];
	mul.lo.s32 	%r343, %r342, %r105;
	shr.s32 	%r344, %r343, 31;
	and.b32  	%r476, %r344, 3;
$L__BB1_79:
	ld.local.u32 	%r111, [%rd42+8];
	setp.lt.s32 	%p51, %r111, 0;
	mov.b32 	%r477, 1;
	@%p51 bra 	$L__BB1_81;
	ld.local.u32 	%r346, [%rd42+12];
	shr.u32 	%r477, %r346, 31;
$L__BB1_81:
	add.s32 	%r347, %r106, %r475;
	and.b32  	%r348, %r475, 1;
	setp.eq.b32 	%p52, %r348, 1;
	selp.b32 	%r349, 2, 4, %p52;
	shl.b32 	%r350, %r347, 2;
	mov.u32 	%r351, pieces;
	add.s32 	%r352, %r351, %r350;
	add.s32 	%r114, %r352, 728;
	st.shared.u32 	[%r352+728], %r349;
	selp.b32 	%r353, 4, 2, %p52;
	st.shared.u32 	[%r352+760], %r353;
	add.s32 	%r354, %r351, %r347;
	st.shared.u8 	[%r354+720], %rs3;
	shl.b32 	%r355, %r347, 3;
	add.s32 	%r356, %r351, %r355;
	add.s32 	%r115, %r356, 792;
	mov.b64 	%rd108, 0;
	st.shared.u64 	[%r356+792], %rd108;
	ld.shared.u32 	%r116, [%r352+760];
	setp.lt.s32 	%p53, %r116, 1;
	@%p53 bra 	$L__BB1_89;
	ld.shared.u32 	%r117, [%r114];
	mov.b32 	%r478, 0;
	mov.b64 	%rd168, 0;
$L__BB1_83:
	setp.lt.s32 	%p54, %r117, 1;
	@%p54 bra 	$L__BB1_88;
	ld.local.u32 	%r359, [%rd42+4];
	mul.lo.s32 	%r119, %r359, %r478;
	ld.local.u32 	%r360, [%rd42+12];
	mad.lo.s32 	%r120, %r360, %r478, %r477;
	mul.lo.s32 	%r121, %r478, 7;
	mov.b32 	%r479, 0;
$L__BB1_85:
	mad.lo.s32 	%r361, %r108, %r479, %r119;
	mad.lo.s32 	%r362, %r361, %r105, %r476;
	mad.lo.s32 	%r363, %r111, %r479, %r120;
	shl.b32 	%r364, %r363, 2;
	add.s32 	%r365, %r362, %r364;
	cvt.s64.s32 	%rd110, %r365;
	add.s64 	%rd111, %rd7, %rd110;
	ld.local.u8 	%rs16, [%rd111];
	setp.eq.s16 	%p55, %rs16, 0;
	@%p55 bra 	$L__BB1_87;
	add.s32 	%r366, %r479, %r121;
	mov.b32 	%r367, 1;
	shl.b32 	%r368, %r367, %r366;
	cvt.s64.s32 	%rd112, %r368;
	or.b64  	%rd168, %rd168, %rd112;
	st.shared.u64 	[%r115], %rd168;
$L__BB1_87:
	add.s32 	%r479, %r479, 1;
	setp.lt.s32 	%p56, %r479, %r117;
	@%p56 bra 	$L__BB1_85;
$L__BB1_88:
	add.s32 	%r478, %r478, 1;
	setp.lt.s32 	%p57, %r478, %r116;
	@%p57 bra 	$L__BB1_83;
$L__BB1_89:
	add.s32 	%r475, %r475, 1;
	setp.ne.s32 	%p58, %r475, 4;
	@%p58 bra 	$L__BB1_77;
	add.s32 	%r126, %r474, 1;
	setp.ne.s32 	%p59, %r474, 1;
	mov.u32 	%r474, %r126;
	@%p59 bra 	$L__BB1_76;
	mov.b32 	%r370, 8;
	st.shared.u32 	[pieces+32], %r370;
	mov.b32 	%r480, 0;
$L__BB1_92:
	setp.eq.s32 	%p60, %r480, 0;
	selp.b32 	%r128, 1, -1, %p60;
	shl.b32 	%r129, %r480, 2;
	setp.ne.s32 	%p61, %r480, 0;
	selp.u16 	%rs4, 1, 0, %p61;
	mov.b32 	%r481, 0;
$L__BB1_93:
	mul.wide.u32 	%rd113, %r481, 16;
	add.s64 	%rd48, %rd10, %rd113;
	ld.local.u32 	%r131, [%rd48];
	mul.lo.s32 	%r373, %r131, %r128;
	setp.lt.s32 	%p62, %r373, 0;
	mov.b32 	%r482, 3;
	@%p62 bra 	$L__BB1_95;
	ld.local.u32 	%r374, [%rd48+4];
	mul.lo.s32 	%r375, %r374, %r128;
	shr.s32 	%r376, %r375, 31;
	and.b32  	%r482, %r376, 3;
$L__BB1_95:
	ld.local.u32 	%r134, [%rd48+8];
	setp.lt.s32 	%p63, %r134, 0;
	mov.b32 	%r483, 1;
	@%p63 bra 	$L__BB1_97;
	ld.local.u32 	%r378, [%rd48+12];
	shr.u32 	%r483, %r378, 31;
$L__BB1_97:
	add.s32 	%r379, %r129, %r481;
	and.b32  	%r380, %r481, 1;
	setp.eq.b32 	%p64, %r380, 1;
	selp.b32 	%r381, 2, 4, %p64;
	shl.b32 	%r382, %r379, 2;
	add.s32 	%r384, %r351, %r382;
	add.s32 	%r137, %r384, 864;
	st.shared.u32 	[%r384+864], %r381;
	selp.b32 	%r385, 4, 2, %p64;
	st.shared.u32 	[%r384+896], %r385;
	add.s32 	%r386, %r351, %r379;
	st.shared.u8 	[%r386+856], %rs4;
	shl.b32 	%r387, %r379, 3;
	add.s32 	%r388, %r351, %r387;
	add.s32 	%r138, %r388, 928;
	mov.b64 	%rd114, 0;
	st.shared.u64 	[%r388+928], %rd114;
	ld.shared.u32 	%r139, [%r384+896];
	setp.lt.s32 	%p65, %r139, 1;
	@%p65 bra 	$L__BB1_105;
	ld.shared.u32 	%r140, [%r137];
	mov.b32 	%r484, 0;
	mov.b64 	%rd172, 0;
$L__BB1_99:
	setp.lt.s32 	%p66, %r140, 1;
	@%p66 bra 	$L__BB1_104;
	ld.local.u32 	%r391, [%rd48+4];
	mul.lo.s32 	%r142, %r391, %r484;
	ld.local.u32 	%r392, [%rd48+12];
	mad.lo.s32 	%r143, %r392, %r484, %r483;
	mul.lo.s32 	%r144, %r484, 7;
	mov.b32 	%r485, 0;
$L__BB1_101:
	mad.lo.s32 	%r393, %r131, %r485, %r142;
	mad.lo.s32 	%r394, %r393, %r128, %r482;
	mad.lo.s32 	%r395, %r134, %r485, %r143;
	shl.b32 	%r396, %r395, 2;
	add.s32 	%r397, %r394, %r396;
	cvt.s64.s32 	%rd116, %r397;
	add.s64 	%rd117, %rd8, %rd116;
	ld.local.u8 	%rs17, [%rd117];
	setp.eq.s16 	%p67, %rs17, 0;
	@%p67 bra 	$L__BB1_103;
	add.s32 	%r398, %r485, %r144;
	mov.b32 	%r399, 1;
	shl.b32 	%r400, %r399, %r398;
	cvt.s64.s32 	%rd118, %r400;
	or.b64  	%rd172, %rd172, %rd118;
	st.shared.u64 	[%r138], %rd172;
$L__BB1_103:
	add.s32 	%r485, %r485, 1;
	setp.lt.s32 	%p68, %r485, %r140;
	@%p68 bra 	$L__BB1_101;
$L__BB1_104:
	add.s32 	%r484, %r484, 1;
	setp.lt.s32 	%p69, %r484, %r139;
	@%p69 bra 	$L__BB1_99;
$L__BB1_105:
	add.s32 	%r481, %r481, 1;
	setp.ne.s32 	%p70, %r481, 4;
	@%p70 bra 	$L__BB1_93;
	add.s32 	%r149, %r480, 1;
	setp.ne.s32 	%p71, %r480, 1;
	mov.u32 	%r480, %r149;
	@%p71 bra 	$L__BB1_92;
	mov.b32 	%r402, 8;
	st.shared.u32 	[pieces+36], %r402;
	mov.b32 	%r486, 0;
$L__BB1_108:
	setp.eq.s32 	%p72, %r486, 0;
	selp.b32 	%r151, 1, -1, %p72;
	shl.b32 	%r152, %r486, 2;
	setp.ne.s32 	%p73, %r486, 0;
	selp.u16 	%rs5, 1, 0, %p73;
	mov.b32 	%r487, 0;
$L__BB1_109:
	mul.wide.u32 	%rd119, %r487, 16;
	add.s64 	%rd54, %rd10, %rd119;
	ld.local.u32 	%r405, [%rd54];
	mul.lo.s32 	%r154, %r405, %r151;
	setp.lt.s32 	%p74, %r154, 0;
	mov.b32 	%r488, 3;
	@%p74 bra 	$L__BB1_111;
	ld.local.u32 	%r406, [%rd54+4];
	mul.lo.s32 	%r407, %r406, %r151;
	shr.s32 	%r408, %r407, 31;
	and.b32  	%r488, %r408, 3;
$L__BB1_111:
	ld.local.u32 	%r157, [%rd54+8];
	setp.lt.s32 	%p75, %r157, 0;
	mov.b32 	%r489, 1;
	@%p75 bra 	$L__BB1_113;
	ld.local.u32 	%r410, [%rd54+12];
	shr.u32 	%r489, %r410, 31;
$L__BB1_113:
	add.s32 	%r411, %r152, %r487;
	and.b32  	%r412, %r487, 1;
	setp.eq.b32 	%p76, %r412, 1;
	selp.b32 	%r413, 2, 4, %p76;
	shl.b32 	%r414, %r411, 2;
	add.s32 	%r416, %r351, %r414;
	add.s32 	%r160, %r416, 1000;
	st.shared.u32 	[%r416+1000], %r413;
	selp.b32 	%r417, 4, 2, %p76;
	st.shared.u32 	[%r416+1032], %r417;
	add.s32 	%r418, %r351, %r411;
	st.shared.u8 	[%r418+992], %rs5;
	shl.b32 	%r419, %r411, 3;
	add.s32 	%r420, %r351, %r419;
	add.s32 	%r161, %r420, 1064;
	mov.b64 	%rd120, 0;
	st.shared.u64 	[%r420+1064], %rd120;
	ld.shared.u32 	%r162, [%r416+1032];
	setp.lt.s32 	%p77, %r162, 1;
	@%p77 bra 	$L__BB1_121;
	ld.shared.u32 	%r163, [%r160];
	shl.b32 	%r422, %r157, 2;
	add.s32 	%r164, %r154, %r422;
	mov.b32 	%r490, 0;
	mov.b64 	%rd176, 0;
$L__BB1_115:
	setp.lt.s32 	%p78, %r163, 1;
	@%p78 bra 	$L__BB1_120;
	ld.local.u32 	%r424, [%rd54+4];
	ld.local.u32 	%r425, [%rd54+12];
	mad.lo.s32 	%r426, %r425, %r490, %r489;
	mul.lo.s32 	%r492, %r490, 7;
	mul.lo.s32 	%r427, %r151, %r490;
	mad.lo.s32 	%r428, %r427, %r424, %r488;
	shl.b32 	%r429, %r426, 2;
	add.s32 	%r491, %r428, %r429;
	mov.b32 	%r493, 0;
$L__BB1_117:
	cvt.s64.s32 	%rd122, %r491;
	add.s64 	%rd123, %rd9, %rd122;
	ld.local.u8 	%rs18, [%rd123];
	setp.eq.s16 	%p79, %rs18, 0;
	@%p79 bra 	$L__BB1_119;
	mov.b32 	%r430, 1;
	shl.b32 	%r431, %r430, %r492;
	cvt.s64.s32 	%rd124, %r431;
	or.b64  	%rd176, %rd176, %rd124;
	st.shared.u64 	[%r161], %rd176;
$L__BB1_119:
	add.s32 	%r493, %r493, 1;
	add.s32 	%r492, %r492, 1;
	add.s32 	%r491, %r491, %r164;
	setp.lt.s32 	%p80, %r493, %r163;
	@%p80 bra 	$L__BB1_117;
$L__BB1_120:
	add.s32 	%r490, %r490, 1;
	setp.lt.s32 	%p81, %r490, %r162;
	@%p81 bra 	$L__BB1_115;
$L__BB1_121:
	add.s32 	%r487, %r487, 1;
	setp.ne.s32 	%p82, %r487, 4;
	@%p82 bra 	$L__BB1_109;
	add.s32 	%r176, %r486, 1;
	setp.ne.s32 	%p83, %r486, 1;
	mov.u32 	%r486, %r176;
	@%p83 bra 	$L__BB1_108;
$L__BB1_123:
	ld.param.u64 	%rd145, [_Z10run_threadiP6_boardPi_param_1];
	ld.param.u32 	%r446, [_Z10run_threadiP6_boardPi_param_0];
	bar.sync 	0;
	mov.u32 	%r433, pieces;
	cvt.u64.u32 	%rd125, %r433;
	cvta.shared.u64 	%rd126, %rd125;
	st.local.u64 	[%rd11], %rd126;
	shl.b32 	%r434, %r1, 11;
	mul.wide.s32 	%rd127, %r434, 80;
	add.s64 	%rd128, %rd145, %rd127;
	st.local.u64 	[%rd11+8], %rd128;
	mov.b64 	%rd129, -562949953421312;
	st.local.u64 	[%rd11+16], %rd129;
	mov.b64 	%rd130, 0;
	st.local.u64 	[%rd11+24], %rd130;
	st.local.u64 	[%rd11+32], %rd130;
	st.local.u64 	[%rd11+40], %rd130;
	st.local.u64 	[%rd11+48], %rd130;
	st.local.u64 	[%rd11+56], %rd130;
	st.local.u64 	[%rd11+64], %rd130;
	st.local.u64 	[%rd11+72], %rd130;
	st.local.u64 	[%rd11+80], %rd130;
	mov.b32 	%r495, 0;
	st.local.v2.b32 	[%rd11+88], {%r495, %r495};
	st.local.v2.u32 	[%rd11+96], {%r495, %r495};
	mul.hi.s32 	%r435, %r446, 715827883;
	shr.u32 	%r436, %r435, 31;
	add.s32 	%r437, %r435, %r436;
	add.s32 	%r438, %r437, %r446;
	mov.b64 	%rd131, 1;
	shl.b64 	%rd60, %rd131, %r438;
	mul.wide.s32 	%rd132, %r446, 4;
	mov.u64 	%rd133, days;
	add.s64 	%rd134, %rd133, %rd132;
	ld.global.nc.u32 	%r177, [%rd134];
	setp.lt.s32 	%p84, %r177, 1;
	@%p84 bra 	$L__BB1_129;
	or.b64  	%rd178, %rd60, -35184372080576;
	mov.b32 	%r494, 0;
	add.u64 	%rd138, %SP, 128;
$L__BB1_125:
	add.s32 	%r440, %r494, 14;
	mov.b64 	%rd135, 1;
	shl.b64 	%rd136, %rd135, %r440;
	or.b64  	%rd137, %rd178, %rd136;
	st.local.u64 	[%rd11+16], %rd137;
	{ // callseq 2, 0
	.param .b64 param0;
	st.param.b64 	[param0], %rd138;
	.param .b32 param1;
	st.param.b32 	[param1], 0;
	.param .b32 retval0;
	call.uni (retval0), 
	_Z5solveP8_contexti, 
	(
	param0, 
	param1
	);
	ld.param.b32 	%r441, [retval0];
	} // callseq 2
	setp.eq.s32 	%p85, %r441, 0;
	@%p85 bra 	$L__BB1_127;
	neg.s32 	%r442, %r441;
	mul.wide.s32 	%rd139, %r1, 4;
	add.s64 	%rd140, %rd1, %rd139;
	st.global.u32 	[%rd140], %r442;
	bra.uni 	$L__BB1_130;
$L__BB1_127:
	mov.b32 	%r443, 16384;
	shl.b32 	%r444, %r443, %r494;
	not.b32 	%r445, %r444;
	cvt.s64.s32 	%rd141, %r445;
	ld.local.u64 	%rd142, [%rd11+16];
	and.b64  	%rd178, %rd142, %rd141;
	st.local.u64 	[%rd11+16], %rd178;
	add.s32 	%r494, %r494, 1;
	setp.lt.s32 	%p86, %r494, %r177;
	@%p86 bra 	$L__BB1_125;
	ld.local.u32 	%r495, [%rd11+96];
$L__BB1_129:
	mul.wide.s32 	%rd143, %r1, 4;
	add.s64 	%rd144, %rd1, %rd143;
	st.global.u32 	[%rd144], %r495;
$L__BB1_130:
	ret;

}


// ===== COMPILED SASS (sm_100) =====

	.target	sm_100

	.elftype	@"ET_EXEC"


//--------------------- .note.nv.tkinfo           --------------------------
	.section	.note.nv.tkinfo,"",@"SHT_NOTE"
	.sectionflags	@"SHF_NOTE_NV_TKINFO"
	.tkinfo
        /*0018*/ 	.word	0x00000002
        /*0030*/ 	.string	""
        /*0030*/ 	.string	"ptxas"
        /*0030*/ 	.string	"Cuda compilation tools, release 13.0, V13.0.88"
        /*0030*/ 	.string	"Build cuda_13.0.r13.0/compiler.36424714_0"
        /*0030*/ 	.string	"-arch sm_100 -m 64 "



//--------------------- .note.nv.cuinfo           --------------------------
	.section	.note.nv.cuinfo,"",@"SHT_NOTE"
	.sectionflags	@"SHF_NOTE_NV_CUINFO"
        /*0018*/ 	.short	0x0002
        /*001a*/ 	.short	0x0064
        /*001c*/ 	.short	0x0082
	.zero		2


//--------------------- .nv.info                  --------------------------
	.section	.nv.info,"",@"SHT_CUDA_INFO"
	.align	4


	//----- nvinfo : EIATTR_REGCOUNT
	.align		4
        /*0000*/ 	.byte	0x04, 0x2f
        /*0002*/ 	.short	(.L_3 - .L_2)
	.align		4
.L_2:
        /*0004*/ 	.word	index@(_Z10run_threadiP6_boardPi)
        /*0008*/ 	.word	0x00000030


	//----- nvinfo : EIATTR_FRAME_SIZE
	.align		4
.L_3:
        /*000c*/ 	.byte	0x04, 0x11
        /*000e*/ 	.short	(.L_5 - .L_4)
	.align		4
.L_4:
        /*0010*/ 	.word	index@($_Z10run_threadiP6_boardPi$_Z5solveP8_contexti)
        /*0014*/ 	.word	0x000000f0


	//----- nvinfo : EIATTR_FRAME_SIZE
	.align		4
.L_5:
        /*0018*/ 	.byte	0x04, 0x11
        /*001a*/ 	.short	(.L_7 - .L_6)
	.align		4
.L_6:
        /*001c*/ 	.word	index@(_Z10run_threadiP6_boardPi)
        /*0020*/ 	.word	0x000000f0


	//----- nvinfo : EIATTR_MIN_STACK_SIZE
	.align		4
.L_7:
        /*0024*/ 	.byte	0x04, 0x12
        /*0026*/ 	.short	(.L_9 - .L_8)
	.align		4
.L_8:
        /*0028*/ 	.word	index@(_Z10run_threadiP6_boardPi)
        /*002c*/ 	.word	0x000000f0
.L_9:


//--------------------- .nv.compat                --------------------------
	.section	.nv.compat,"",@"SHT_CUDA_COMPAT_INFO"
	.align	4
        /*0000*/ 	.byte	0x02, 0x09, 0x00, 0x00, 0x02, 0x02, 0x01, 0x00, 0x02, 0x05, 0x05, 0x00, 0x03, 0x07, 0x01, 0x01
        /*0010*/ 	.byte	0x02, 0x03, 0x00, 0x00, 0x02, 0x06, 0x01, 0x00, 0x04, 0x0b, 0x08, 0x00, 0x09, 0x00, 0x00, 0x00
        /*0020*/ 	.byte	0x00, 0x00, 0x00, 0x00


//--------------------- .nv.info._Z10run_threadiP6_boardPi --------------------------
	.section	.nv.info._Z10run_threadiP6_boardPi,"",@"SHT_CUDA_INFO"
	.sectionflags	@""
	.align	4


	//----- nvinfo : EIATTR_CUDA_API_VERSION
	.align		4
        /*0000*/ 	.byte	0x04, 0x37
        /*0002*/ 	.short	(.L_11 - .L_10)
.L_10:
        /*0004*/ 	.word	0x00000082


	//----- nvinfo : EIATTR_KPARAM_INFO
	.align		4
.L_11:
        /*0008*/ 	.byte	0x04, 0x17
        /*000a*/ 	.short	(.L_13 - .L_12)
.L_12:
        /*000c*/ 	.word	0x00000000
        /*0010*/ 	.short	0x0002
        /*0012*/ 	.short	0x0010
        /*0014*/ 	.byte	0x00, 0xf5, 0x21, 0x00


	//----- nvinfo : EIATTR_KPARAM_INFO
	.align		4
.L_13:
        /*0018*/ 	.byte	0x04, 0x17
        /*001a*/ 	.short	(.L_15 - .L_14)
.L_14:
        /*001c*/ 	.word	0x00000000
        /*0020*/ 	.short	0x0001
        /*0022*/ 	.short	0x0008
        /*0024*/ 	.byte	0x00, 0xf5, 0x21, 0x00


	//----- nvinfo : EIATTR_KPARAM_INFO
	.align		4
.L_15:
        /*0028*/ 	.byte	0x04, 0x17
        /*002a*/ 	.short	(.L_17 - .L_16)
.L_16:
        /*002c*/ 	.word	0x00000000
        /*0030*/ 	.short	0x0000
        /*0032*/ 	.short	0x0000
        /*0034*/ 	.byte	0x00, 0xf0, 0x11, 0x00


	//----- nvinfo : EIATTR_SPARSE_MMA_MASK
	.align		4
.L_17:
        /*0038*/ 	.byte	0x03, 0x50
        /*003a*/ 	.short	0x0000


	//----- nvinfo : EIATTR_MAXREG_COUNT
	.align		4
        /*003c*/ 	.byte	0x03, 0x1b
        /*003e*/ 	.short	0x00ff


	//----- nvinfo : EIATTR_NUM_BARRIERS
	.align		4
        /*0040*/ 	.byte	0x02, 0x4c
        /*0042*/ 	.byte	0x01
	.zero		1


	//----- nvinfo : EIATTR_EXTERNS
	.align		4
        /*0044*/ 	.byte	0x04, 0x0f
        /*0046*/ 	.short	(.L_19 - .L_18)


	//   ....[0]....
	.align		4
.L_18:
        /*0048*/ 	.word	index@(vprintf)


	//----- nvinfo : EIATTR_MERCURY_ISA_VERSION
	.align		4
.L_19:
        /*004c*/ 	.byte	0x03, 0x5f
        /*004e*/ 	.short	0x0101


	//----- nvinfo : EIATTR_VRC_CTA_INIT_COUNT
	.align		4
        /*0050*/ 	.byte	0x02, 0x4a
	.zero		1
	.zero		1


	//----- nvinfo : EIATTR_SYSCALL_OFFSETS
	.align		4
        /*0054*/ 	.byte	0x04, 0x46
        /*0056*/ 	.short	(.L_21 - .L_20)


	//   ....[0]....
.L_20:
        /*0058*/ 	.word	0x00006590


	//----- nvinfo : EIATTR_EXIT_INSTR_OFFSETS
	.align		4
.L_21:
        /*005c*/ 	.byte	0x04, 0x1c
        /*005e*/ 	.short	(.L_23 - .L_22)


	//   ....[0]....
.L_22:
        /*0060*/ 	.word	0x00006230


	//   ....[1]....
        /*0064*/ 	.word	0x00006280


	//----- nvinfo : EIATTR_CRS_STACK_SIZE
	.align		4
.L_23:
        /*0068*/ 	.byte	0x04, 0x1e
        /*006a*/ 	.short	(.L_25 - .L_24)
.L_24:
        /*006c*/ 	.word	0x00000000


	//----- nvinfo : EIATTR_CBANK_PARAM_SIZE
	.align		4
.L_25:
        /*0070*/ 	.byte	0x03, 0x19
        /*0072*/ 	.short	0x0018


	//----- nvinfo : EIATTR_PARAM_CBANK
	.align		4
        /*0074*/ 	.byte	0x04, 0x0a
        /*0076*/ 	.short	(.L_27 - .L_26)
	.align		4
.L_26:
        /*0078*/ 	.word	index@(.nv.constant0._Z10run_threadiP6_boardPi)
        /*007c*/ 	.short	0x0380
        /*007e*/ 	.short	0x0018


	//----- nvinfo : EIATTR_SW_WAR
	.align		4
.L_27:
        /*0080*/ 	.byte	0x04, 0x36
        /*0082*/ 	.short	(.L_29 - .L_28)
.L_28:
        /*0084*/ 	.word	0x00000008
.L_29:


//--------------------- .nv.callgraph             --------------------------
	.section	.nv.callgraph,"",@"SHT_CUDA_CALLGRAPH"
	.align	4
	.sectionentsize	8
	.align		4
        /*0000*/ 	.word	0x00000000
	.align		4
        /*0004*/ 	.word	0xffffffff
	.align		4
        /*0008*/ 	.word	index@(_Z10run_threadiP6_boardPi)
	.align		4
        /*000c*/ 	.word	index@(vprintf)
	.align		4
        /*0010*/ 	.word	0x00000000
	.align		4
        /*0014*/ 	.word	0xfffffffe
	.align		4
        /*0018*/ 	.word	0x00000000
	.align		4
        /*001c*/ 	.word	0xfffffffd
	.align		4
        /*0020*/ 	.word	0x00000000
	.align		4
        /*0024*/ 	.word	0xfffffffc


//--------------------- .nv.constant4             --------------------------
	.section	.nv.constant4,"a",@progbits
	.align	8
	.align		8
.nv.constant4:
        /*0000*/ 	.dword	vprintf
	.align		8
        /*0008*/ 	.dword	days
	.align		8
        /*0010*/ 	.dword	$str


//--------------------- .text._Z10run_threadiP6_boardPi --------------------------
	.section	.text._Z10run_threadiP6_boardPi,"ax",@progbits
	.align	128
.text._Z10run_threadiP6_boardPi:
        .type           _Z10run_threadiP6_boardPi,@function
        .size           _Z10run_threadiP6_boardPi,(.L_x_85 - _Z10run_threadiP6_boardPi)
        .other          _Z10run_threadiP6_boardPi,@"STO_CUDA_ENTRY STV_DEFAULT"
_Z10run_threadiP6_boardPi:
[----:B------:R-:W0:Y:S01]  /*0000*/  LDC R1, c[0x0][0x37c] ;  /* 0x0000df00ff017b82 */ /* 0x000e220000000800 */
[----:B------:R-:W1:Y:S01]  /*0010*/  S2R R19, SR_TID.X ;  /* 0x0000000000137919 */ /* 0x000e620000002100 */
[----:B------:R-:W2:Y:S01]  /*0020*/  LDCU UR38, c[0x0][0x2fc] ;  /* 0x00005f80ff2677ac */ /* 0x000ea20008000800 */
[----:B0-----:R-:W-:Y:S01]  /*0030*/  VIADD R1, R1, 0xffffff10 ;  /* 0xffffff1001017836 */ /* 0x001fe20000000000 */
[----:B------:R-:W-:Y:S01]  /*0040*/  BSSY.RECONVERGENT B0, `(.L_x_0) ;  /* 0x00005d4000007945 */ /* 0x000fe20003800200 */
[----:B------:R-:W1:Y:S01]  /*0050*/  S2R R0, SR_CTAID.X ;  /* 0x0000000000007919 */ /* 0x000e620000002500 */
[----:B------:R-:W1:Y:S02]  /*0060*/  LDCU UR4, c[0x0][0x360] ;  /* 0x00006c00ff0477ac */ /* 0x000e640008000800 */
[----:B------:R0:W-:Y:S01]  /*0070*/  STL.128 [R1+0x80], RZ ;  /* 0x000080ff01007387 */ /* 0x0001e20000100c00 */
[----:B------:R-:W3:Y:S03]  /*0080*/  LDCU.64 UR36, c[0x0][0x358] ;  /* 0x00006b00ff2477ac */ /* 0x000ee60008000a00 */
[----:B------:R0:W-:Y:S04]  /*0090*/  STL.128 [R1+0x90], RZ ;  /* 0x000090ff01007387 */ /* 0x0001e80000100c00 */
[----:B------:R0:W-:Y:S04]  /*00a0*/  STL.128 [R1+0xa0], RZ ;  /* 0x0000a0ff01007387 */ /* 0x0001e80000100c00 */
[----:B------:R0:W-:Y:S04]  /*00b0*/  STL.128 [R1+0xb0], RZ ;  /* 0x0000b0ff01007387 */ /* 0x0001e80000100c00 */
[----:B------:R0:W-:Y:S04]  /*00c0*/  STL.128 [R1+0xc0], RZ ;  /* 0x0000c0ff01007387 */ /* 0x0001e80000100c00 */
[----:B------:R0:W-:Y:S04]  /*00d0*/  STL.64 [R1+0xd0], RZ ;  /* 0x0000d0ff01007387 */ /* 0x0001e80000100a00 */
[----:B------:R0:W-:Y:S04]  /*00e0*/  STL.64 [R1+0xd8], RZ ;  /* 0x0000d8ff01007387 */ /* 0x0001e80000100a00 */
[----:B------:R0:W-:Y:S01]  /*00f0*/  STL.64 [R1+0xe0], RZ ;  /* 0x0000e0ff01007387 */ /* 0x0001e20000100a00 */
[----:B-1----:R-:W-:-:S05]  /*0100*/  IMAD R19, R0, UR4, R19 ;  /* 0x0000000400137c24 */ /* 0x002fca000f8e0213 */
[----:B------:R-:W-:-:S13]  /*0110*/  LOP3.LUT P0, RZ, R19, 0x3f, RZ, 0xc0, !PT ;  /* 0x0000003f13ff7812 */ /* 0x000fda000780c0ff */
[----:B0-23--:R-:W-:Y:S05]  /*0120*/  @P0 BRA `(.L_x_1) ;  /* 0x0000005c00140947 */ /* 0x00dfea0003800000 */
[----:B------:R-:W-:Y:S01]  /*0130*/  IMAD.MOV.U32 R8, RZ, RZ, 0x1 ;  /* 0x00000001ff087424 */ /* 0x000fe200078e00ff */
[----:B------:R-:W0:Y:S01]  /*0140*/  S2UR UR5, SR_CgaCtaId ;  /* 0x00000000000579c3 */ /* 0x000e220000008800 */
[----:B------:R-:W-:Y:S01]  /*0150*/  IMAD.MOV.U32 R11, RZ, RZ, 0x1 ;  /* 0x00000001ff0b7424 */ /* 0x000fe200078e00ff */
[----:B------:R-:W-:Y:S01]  /*0160*/  MOV R0, 0x101 ;  /* 0x0000010100007802 */ /* 0x000fe20000000f00 */
[----:B------:R-:W-:Y:S02]  /*0170*/  IMAD.MOV.U32 R9, RZ, RZ, RZ ;  /* 0x000000ffff097224 */ /* 0x000fe400078e00ff */
[----:B------:R-:W-:Y:S02]  /*0180*/  HFMA2 R21, -RZ, RZ, 5.9604644775390625e-08, 0 ;  /* 0x00010000ff157431 */ /* 0x000fe400000001ff */
[----:B------:R-:W-:Y:S02]  /*0190*/  IMAD.MOV.U32 R10, RZ, RZ, RZ ;  /* 0x000000ffff0a7224 */ /* 0x000fe400078e00ff */
[----:B------:R-:W-:-:S02]  /*01a0*/  HFMA2 R14, -RZ, RZ, 0, 0 ;  /* 0x00000000ff0e7431 */ /* 0x000fc400000001ff */
[----:B------:R-:W-:Y:S01]  /*01b0*/  IMAD.MOV.U32 R6, RZ, RZ, 0x1010101 ;  /* 0x01010101ff067424 */ /* 0x000fe200078e00ff */
[----:B------:R-:W-:Y:S01]  /*01c0*/  MOV R26, 0xffffffff ;  /* 0xffffffff001a7802 */ /* 0x000fe20000000f00 */
[----:B------:R-:W-:Y:S01]  /*01d0*/  IMAD.MOV.U32 R7, RZ, RZ, 0x1 ;  /* 0x00000001ff077424 */ /* 0x000fe200078e00ff */
[----:B------:R1:W-:Y:S01]  /*01e0*/  STL.128 [R1+0x40], R8 ;  /* 0x0000400801007387 */ /* 0x0003e20000100c00 */
[----:B------:R-:W-:Y:S01]  /*01f0*/  IMAD.MOV.U32 R22, RZ, RZ, 0x1010100 ;  /* 0x01010100ff167424 */ /* 0x000fe200078e00ff */
[C-C-:B------:R-:W-:Y:S01]  /*0200*/  PRMT R5, R0.reuse, 0x5410, R0.reuse ;  /* 0x0000541000057816 */ /* 0x140fe20000000000 */
[----:B------:R-:W-:Y:S01]  /*0210*/  IMAD.MOV.U32 R23, RZ, RZ, 0x101 ;  /* 0x00000101ff177424 */ /* 0x000fe200078e00ff */
[----:B------:R2:W-:Y:S01]  /*0220*/  STL.64 [R1+0x28], R6 ;  /* 0x0000280601007387 */ /* 0x0005e20000100a00 */
[----:B------:R-:W-:Y:S01]  /*0230*/  IMAD.MOV.U32 R25, RZ, RZ, 0x1 ;  /* 0x00000001ff197424 */ /* 0x000fe200078e00ff */
[----:B------:R-:W-:Y:S01]  /*0240*/  UMOV UR4, 0x400 ;  /* 0x0000040000047882 */ /* 0x000fe20000000000 */
[----:B------:R-:W-:Y:S01]  /*0250*/  IMAD.MOV.U32 R24, RZ, RZ, RZ ;  /* 0x000000ffff187224 */ /* 0x000fe200078e00ff */
[----:B------:R-:W-:Y:S01]  /*0260*/  STL.U8 [R1+0x16], RZ ;  /* 0x000016ff01007387 */ /* 0x000fe20000100000 */
[----:B------:R-:W-:Y:S01]  /*0270*/  IMAD.MOV.U32 R27, RZ, RZ, RZ ;  /* 0x000000ffff1b7224 */ /* 0x000fe200078e00ff */
[C-C-:B------:R-:W-:Y:S01]  /*0280*/  PRMT R2, R0.reuse, 0x5410, R0.reuse ;  /* 0x0000541000027816 */ /* 0x140fe20000000000 */
[----:B------:R-:W-:Y:S01]  /*0290*/  IMAD.MOV.U32 R12, RZ, RZ, -0x1 ;  /* 0xffffffffff0c7424 */ /* 0x000fe200078e00ff */
[----:B------:R-:W-:Y:S01]  /*02a0*/  STL.U8 [R1+0x17], RZ ;  /* 0x000017ff01007387 */ /* 0x000fe20000100000 */
[----:B------:R-:W-:Y:S01]  /*02b0*/  IMAD.MOV.U32 R15, RZ, RZ, -0x1 ;  /* 0xffffffffff0f7424 */ /* 0x000fe200078e00ff */
[----:B0-----:R-:W-:Y:S01]  /*02c0*/  ULEA UR4, UR5, UR4, 0x18 ;  /* 0x0000000405047291 */ /* 0x001fe2000f8ec0ff */
[----:B------:R-:W-:Y:S01]  /*02d0*/  IMAD.MOV.U32 R13, RZ, RZ, RZ ;  /* 0x000000ffff0d7224 */ /* 0x000fe200078e00ff */
[----:B------:R-:W-:Y:S01]  /*02e0*/  STL.128 [R1+0x50], R24 ;  /* 0x0000501801007387 */ /* 0x000fe20000100c00 */
[----:B-1----:R-:W-:Y:S01]  /*02f0*/  IMAD.MOV.U32 R8, RZ, RZ, 0x100 ;  /* 0x00000100ff087424 */ /* 0x002fe200078e00ff */
[--C-:B------:R-:W-:Y:S01]  /*0300*/  PRMT R3, R0, 0x5410, R0.reuse ;  /* 0x0000541000037816 */ /* 0x100fe20000000000 */
[----:B------:R-:W-:Y:S01]  /*0310*/  IMAD.MOV.U32 R29, RZ, RZ, -0x1 ;  /* 0xffffffffff1d7424 */ /* 0x000fe200078e00ff */
[----:B------:R-:W-:Y:S01]  /*0320*/  STL.128 [R1+0x60], R12 ;  /* 0x0000600c01007387 */ /* 0x000fe20000100c00 */
[----:B------:R-:W-:Y:S01]  /*0330*/  IMAD.MOV.U32 R30, RZ, RZ, 0x1 ;  /* 0x00000001ff1e7424 */ /* 0x000fe200078e00ff */
[----:B------:R-:W-:Y:S01]  /*0340*/  PRMT R4, R8, 0x5410, R0 ;  /* 0x0000541008047816 */ /* 0x000fe20000000000 */
[----:B------:R-:W-:Y:S01]  /*0350*/  IMAD.MOV.U32 R28, RZ, RZ, RZ ;  /* 0x000000ffff1c7224 */ /* 0x000fe200078e00ff */
[----:B------:R-:W-:Y:S01]  /*0360*/  STL.U16 [R1+0x10], R8 ;  /* 0x0000100801007387 */ /* 0x000fe20000100400 */
[----:B------:R-:W-:-:S02]  /*0370*/  IMAD.MOV.U32 R31, RZ, RZ, RZ ;  /* 0x000000ffff1f7224 */ /* 0x000fc400078e00ff */
[----:B------:R-:W-:Y:S01]  /*0380*/  IMAD.MOV.U32 R20, RZ, RZ, 0x1010101 ;  /* 0x01010101ff147424 */ /* 0x000fe200078e00ff */
[----:B------:R-:W-:Y:S01]  /*0390*/  STL.64 [R1+0x8], R4 ;  /* 0x0000080401007387 */ /* 0x000fe20000100a00 */
[----:B--2---:R-:W-:Y:S02]  /*03a0*/  IMAD.MOV.U32 R6, RZ, RZ, 0x1 ;  /* 0x00000001ff067424 */ /* 0x004fe400078e00ff */
[----:B------:R-:W-:Y:S01]  /*03b0*/  IMAD.MOV.U32 R0, RZ, RZ, 0x2 ;  /* 0x00000002ff007424 */ /* 0x000fe200078e00ff */
[----:B------:R-:W-:Y:S04]  /*03c0*/  STL.128 [R1+0x70], R28 ;  /* 0x0000701c01007387 */ /* 0x000fe80000100c00 */
[----:B------:R-:W-:Y:S04]  /*03d0*/  STL.128 [R1+0x30], R20 ;  /* 0x0000301401007387 */ /* 0x000fe80000100c00 */
[----:B------:R-:W-:Y:S04]  /*03e0*/  STL.U8 [R1+0x12], R6 ;  /* 0x0000120601007387 */ /* 0x000fe80000100000 */
        /* <DEDUP_REMOVED lines=9> */
[----:B------:R-:W-:Y:S04]  /*0480*/  STL.U8 [R1+0x19], RZ ;  /* 0x000019ff01007387 */ /* 0x000fe80000100000 */
[----:B------:R-:W-:Y:S04]  /*0490*/  STL.U8 [R1+0x1a], RZ ;  /* 0x00001aff01007387 */ /* 0x000fe80000100000 */
[----:B------:R-:W-:Y:S04]  /*04a0*/  STL.U8 [R1+0x1d], RZ ;  /* 0x00001dff01007387 */ /* 0x000fe80000100000 */
[----:B------:R-:W-:Y:S04]  /*04b0*/  STL.U8 [R1+0x1e], RZ ;  /* 0x00001eff01007387 */ /* 0x000fe80000100000 */
[----:B------:R-:W-:Y:S04]  /*04c0*/  STL.U8 [R1+0x20], RZ ;  /* 0x000020ff01007387 */ /* 0x000fe80000100000 */
[----:B------:R-:W-:Y:S04]  /*04d0*/  STL.U8 [R1+0x21], RZ ;  /* 0x000021ff01007387 */ /* 0x000fe80000100000 */
[----:B------:R-:W-:Y:S04]  /*04e0*/  STL.64 [R1], R2 ;  /* 0x0000000201007387 */ /* 0x000fe80000100a00 */
[----:B------:R0:W-:Y:S02]  /*04f0*/  STS [UR4+0x8], R0 ;  /* 0x00000800ff007988 */ /* 0x0001e40008000804 */
[----:B0-----:R-:W-:-:S02]  /*0500*/  VIADD R0, R1, 0x40 ;  /* 0x0000004001007836 */ /* 0x001fc40000000000 */
[----:B------:R-:W-:-:S07]  /*0510*/  IMAD.MOV.U32 R3, RZ, RZ, RZ ;  /* 0x000000ffff037224 */ /* 0x000fce00078e00ff */
.L_x_8:
[----:B------:R-:W-:-:S05]  /*0520*/  LEA R8, R3, R0, 0x4 ;  /* 0x0000000003087211 */ /* 0x000fca00078e20ff */
[----:B--2---:R-:W2:Y:S01]  /*0530*/  LDL.128 R4, [R8] ;  /* 0x0000000008047983 */ /* 0x004ea20000100c00 */
[----:B0-----:R-:W0:Y:S01]  /*0540*/  S2UR UR5, SR_CgaCtaId ;  /* 0x00000000000579c3 */ /* 0x001e220000008800 */
[----:B------:R-:W-:Y:S01]  /*0550*/  UMOV UR4, 0x400 ;  /* 0x0000040000047882 */ /* 0x000fe20000000000 */
[----:B------:R-:W-:Y:S01]  /*0560*/  LOP3.LUT R2, R3, 0x1, RZ, 0xc0, !PT ;  /* 0x0000000103027812 */ /* 0x000fe200078ec0ff */
[----:B------:R-:W-:Y:S02]  /*0570*/  IMAD.MOV.U32 R11, RZ, RZ, 0x2 ;  /* 0x00000002ff0b7424 */ /* 0x000fe400078e00ff */
[----:B------:R-:W-:Y:S01]  /*0580*/  IMAD.MOV.U32 R12, RZ, RZ, 0x1 ;  /* 0x00000001ff0c7424 */ /* 0x000fe200078e00ff */
[C---:B------:R-:W-:Y:S02]  /*0590*/  LOP3.LUT R13, R2.reuse, 0x3, RZ, 0x3c, !PT ;  /* 0x00000003020d7812 */ /* 0x040fe400078e3cff */
[----:B------:R-:W-:Y:S01]  /*05a0*/  LOP3.LUT R2, R2, 0x2, RZ, 0xfc, !PT ;  /* 0x0000000202027812 */ /* 0x000fe200078efcff */
[----:B0-----:R-:W-:-:S06]  /*05b0*/  ULEA UR4, UR5, UR4, 0x18 ;  /* 0x0000000405047291 */ /* 0x001fcc000f8ec0ff */
[C---:B------:R-:W-:Y:S02]  /*05c0*/  LEA R16, R3.reuse, UR4, 0x2 ;  /* 0x0000000403107c11 */ /* 0x040fe4000f8e10ff */
[----:B-1----:R-:W-:-:S03]  /*05d0*/  LEA R9, R3, UR4, 0x3 ;  /* 0x0000000403097c11 */ /* 0x002fc6000f8e18ff */
[----:B------:R-:W-:Y:S04]  /*05e0*/  STS [R16+0x30], R13 ;  /* 0x0000300d10007388 */ /* 0x000fe80000000800 */
[----:B------:R-:W-:Y:S04]  /*05f0*/  STS [R16+0x50], R2 ;  /* 0x0000500210007388 */ /* 0x000fe80000000800 */
[----:B------:R-:W-:Y:S04]  /*0600*/  STS.U8 [R3+UR4+0x28], RZ ;  /* 0x000028ff03007988 */ /* 0x000fe80008000004 */
[----:B------:R-:W-:Y:S04]  /*0610*/  STS.64 [R9+0x70], RZ ;  /* 0x000070ff09007388 */ /* 0x000fe80000000a00 */
[----:B------:R-:W0:Y:S02]  /*0620*/  LDS R10, [R16+0x50] ;  /* 0x00005000100a7984 */ /* 0x000e240000000800 */
[----:B0-----:R-:W-:-:S02]  /*0630*/  ISETP.GE.AND P2, PT, R10, 0x1, PT ;  /* 0x000000010a00780c */ /* 0x001fc40003f46270 */
[----:B--2---:R-:W-:Y:S02]  /*0640*/  ISETP.GE.AND P0, PT, R4, RZ, PT ;  /* 0x000000ff0400720c */ /* 0x004fe40003f06270 */
[----:B------:R-:W-:-:S11]  /*0650*/  ISETP.GE.AND P1, PT, R6, RZ, PT ;  /* 0x000000ff0600720c */ /* 0x000fd60003f26270 */
[----:B------:R-:W-:Y:S02]  /*0660*/  @P0 SHF.R.U32.HI R5, RZ, 0x1e, R5 ;  /* 0x0000001eff050819 */ /* 0x000fe40000011605 */
[----:B------:R-:W-:Y:S02]  /*0670*/  @P1 SHF.R.U32.HI R12, RZ, 0x1f, R7 ;  /* 0x0000001fff0c1819 */ /* 0x000fe40000011607 */
[----:B------:R-:W-:Y:S01]  /*0680*/  @P0 LOP3.LUT R11, R5, 0x2, RZ, 0xc0, !PT ;  /* 0x00000002050b0812 */ /* 0x000fe200078ec0ff */
[----:B------:R-:W-:Y:S06]  /*0690*/  @!P2 BRA `(.L_x_2) ;  /* 0x000000080028a947 */ /* 0x000fec0003800000 */
[----:B------:R0:W1:Y:S01]  /*06a0*/  LDS R5, [R16+0x30] ;  /* 0x0000300010057984 */ /* 0x0000620000000800 */
[----:B------:R-:W-:Y:S01]  /*06b0*/  IMAD.MOV.U32 R7, RZ, RZ, RZ ;  /* 0x000000ffff077224 */ /* 0x000fe200078e00ff */
[----:B------:R-:W-:-:S07]  /*06c0*/  CS2R R14, SRZ ;  /* 0x00000000000e7805 */ /* 0x000fce000001ff00 */
.L_x_7:
[----:B-1----:R-:W-:-:S13]  /*06d0*/  ISETP.GE.AND P0, PT, R5, 0x1, PT ;  /* 0x000000010500780c */ /* 0x002fda0003f06270 */
[----:B0-2---:R-:W-:Y:S05]  /*06e0*/  @!P0 BRA `(.L_x_3) ;  /* 0x0000000800088947 */ /* 0x005fea0003800000 */
[----:B------:R-:W2:Y:S04]  /*06f0*/  LDL R2, [R8+0x4] ;  /* 0x0000040008027983 */ /* 0x000ea80000100800 */
[----:B------:R-:W3:Y:S01]  /*0700*/  LDL R13, [R8+0xc] ;  /* 0x00000c00080d7983 */ /* 0x000ee20000100800 */
[----:B------:R-:W-:Y:S01]  /*0710*/  ISETP.GT.AND P1, PT, R5, 0x3, PT ;  /* 0x000000030500780c */ /* 0x000fe20003f24270 */
[----:B0-----:R-:W-:Y:S01]  /*0720*/  IMAD.MOV.U32 R16, RZ, RZ, RZ ;  /* 0x000000ffff107224 */ /* 0x001fe200078e00ff */
[----:B------:R-:W-:Y:S01]  /*0730*/  PLOP3.LUT P0, PT, PT, PT, PT, 0x80, 0x8 ;  /* 0x000000000008781c */ /* 0x000fe20003f0f070 */
[----:B--2---:R-:W-:Y:S02]  /*0740*/  IMAD R17, R2, R7, RZ ;  /* 0x0000000702117224 */ /* 0x004fe400078e02ff */
[----:B---3--:R-:W-:-:S08]  /*0750*/  IMAD R13, R7, R13, R12 ;  /* 0x0000000d070d7224 */ /* 0x008fd000078e020c */
[----:B------:R-:W-:Y:S05]  /*0760*/  @!P1 BRA `(.L_x_4) ;  /* 0x0000000400189947 */ /* 0x000fea0003800000 */
[----:B------:R-:W-:Y:S01]  /*0770*/  PLOP3.LUT P0, PT, PT, PT, PT, 0x8, 0x80 ;  /* 0x000000000080781c */ /* 0x000fe20003f0e170 */
[----:B------:R-:W-:-:S12]  /*0780*/  VIADD R27, R5, 0xfffffffd ;  /* 0xfffffffd051b7836 */ /* 0x000fd80000000000 */
.L_x_5:
[-C--:B------:R-:W-:Y:S01]  /*0790*/  IMAD R2, R4, R16.reuse, R17 ;  /* 0x0000001004027224 */ /* 0x080fe200078e0211 */
[----:B------:R-:W-:Y:S01]  /*07a0*/  IADD3 R26, PT, PT, R16, 0x1, RZ ;  /* 0x00000001101a7810 */ /* 0x000fe20007ffe0ff */
[----:B-1----:R-:W-:Y:S02]  /*07b0*/  IMAD R21, R6, R16, R13 ;  /* 0x0000001006157224 */ /* 0x002fe400078e020d */
[----:B------:R-:W-:Y:S02]  /*07c0*/  IMAD.IADD R2, R2, 0x1, R11 ;  /* 0x0000000102027824 */ /* 0x000fe400078e020b */
[----:B------:R-:W-:Y:S02]  /*07d0*/  IMAD R18, R4, R26, R17 ;  /* 0x0000001a04127224 */ /* 0x000fe400078e0211 */
[----:B------:R-:W-:Y:S02]  /*07e0*/  VIADD R28, R16, 0x2 ;  /* 0x00000002101c7836 */ /* 0x000fe40000000000 */
[----:B------:R-:W-:-:S02]  /*07f0*/  IMAD R2, R21, 0x3, R2 ;  /* 0x0000000315027824 */ /* 0x000fc400078e0202 */
[----:B------:R-:W-:Y:S02]  /*0800*/  IMAD.IADD R18, R18, 0x1, R11 ;  /* 0x0000000112127824 */ /* 0x000fe400078e020b */
[----:B------:R-:W-:Y:S02]  /*0810*/  IMAD R21, R6, R26, R13 ;  /* 0x0000001a06157224 */ /* 0x000fe400078e020d */
[----:B------:R-:W-:Y:S02]  /*0820*/  IMAD R20, R4, R28, R17 ;  /* 0x0000001c04147224 */ /* 0x000fe400078e0211 */
[----:B------:R-:W-:Y:S02]  /*0830*/  IMAD.IADD R24, R1, 0x1, R2 ;  /* 0x0000000101187824 */ /* 0x000fe400078e0202 */
[----:B------:R-:W-:Y:S01]  /*0840*/  VIADD R30, R16, 0x3 ;  /* 0x00000003101e7836 */ /* 0x000fe20000000000 */
[----:B------:R-:W-:Y:S01]  /*0850*/  IADD3 R20, PT, PT, R20, R11, RZ ;  /* 0x0000000b14147210 */ /* 0x000fe20007ffe0ff */
[----:B------:R-:W-:-:S02]  /*0860*/  IMAD R2, R21, 0x3, R18 ;  /* 0x0000000315027824 */ /* 0x000fc400078e0212 */
[----:B------:R-:W-:Y:S01]  /*0870*/  IMAD R21, R6, R28, R13 ;  /* 0x0000001c06157224 */ /* 0x000fe200078e020d */
[----:B------:R0:W2:Y:S01]  /*0880*/  LDL.U8 R18, [R24] ;  /* 0x0000000018127983 */ /* 0x0000a20000100000 */
[-C--:B------:R-:W-:Y:S02]  /*0890*/  IMAD R22, R4, R30.reuse, R17 ;  /* 0x0000001e04167224 */ /* 0x080fe400078e0211 */
[----:B------:R-:W-:Y:S02]  /*08a0*/  IMAD.IADD R25, R1, 0x1, R2 ;  /* 0x0000000101197824 */ /* 0x000fe400078e0202 */
[----:B------:R-:W-:Y:S02]  /*08b0*/  IMAD R2, R21, 0x3, R20 ;  /* 0x0000000315027824 */ /* 0x000fe400078e0214 */
[----:B------:R-:W-:Y:S01]  /*08c0*/  IMAD.IADD R22, R22, 0x1, R11 ;  /* 0x0000000116167824 */ /* 0x000fe200078e020b */
[----:B------:R-:W3:Y:S01]  /*08d0*/  LDL.U8 R20, [R25] ;  /* 0x0000000019147983 */ /* 0x000ee20000100000 */
[----:B------:R-:W-:-:S02]  /*08e0*/  IMAD R21, R6, R30, R13 ;  /* 0x0000001e06157224 */ /* 0x000fc400078e020d */
[----:B------:R-:W-:Y:S02]  /*08f0*/  IMAD.IADD R23, R1, 0x1, R2 ;  /* 0x0000000101177824 */ /* 0x000fe400078e0202 */
[----:B------:R-:W-:-:S03]  /*0900*/  IMAD R2, R21, 0x3, R22 ;  /* 0x0000000315027824 */ /* 0x000fc600078e0216 */
[----:B------:R-:W4:Y:S01]  /*0910*/  LDL.U8 R22, [R23] ;  /* 0x0000000017167983 */ /* 0x000f220000100000 */
[----:B0-----:R-:W-:-:S06]  /*0920*/  IMAD.IADD R24, R1, 0x1, R2 ;  /* 0x0000000101187824 */ /* 0x001fcc00078e0202 */
[----:B------:R-:W5:Y:S01]  /*0930*/  LDL.U8 R24, [R24] ;  /* 0x0000000018187983 */ /* 0x000f620000100000 */
[----:B--2---:R-:W-:Y:S02]  /*0940*/  ISETP.NE.AND P1, PT, R18, RZ, PT ;  /* 0x000000ff1200720c */ /* 0x004fe40003f25270 */
[----:B---3--:R-:W-:-:S11]  /*0950*/  ISETP.NE.AND P2, PT, R20, RZ, PT ;  /* 0x000000ff1400720c */ /* 0x008fd60003f45270 */
[----:B------:R-:W-:Y:S02]  /*0960*/  @P1 IMAD R2, R7, 0x7, R16 ;  /* 0x0000000707021824 */ /* 0x000fe400078e0210 */
[----:B------:R-:W-:Y:S01]  /*0970*/  @P1 IMAD.MOV.U32 R21, RZ, RZ, 0x1 ;  /* 0x00000001ff151424 */ /* 0x000fe200078e00ff */
[----:B----4-:R-:W-:Y:S01]  /*0980*/  ISETP.NE.AND P3, PT, R22, RZ, PT ;  /* 0x000000ff1600720c */ /* 0x010fe20003f65270 */
[----:B------:R-:W-:-:S03]  /*0990*/  VIADD R16, R16, 0x4 ;  /* 0x0000000410107836 */ /* 0x000fc60000000000 */
[----:B------:R-:W-:Y:S01]  /*09a0*/  @P1 SHF.L.U32 R21, R21, R2, RZ ;  /* 0x0000000215151219 */ /* 0x000fe200000006ff */
[----:B------:R-:W-:Y:S01]  /*09b0*/  @P2 IMAD R2, R7, 0x7, R26 ;  /* 0x0000000707022824 */ /* 0x000fe200078e021a */
[----:B------:R-:W-:Y:S02]  /*09c0*/  @P2 MOV R23, 0x1 ;  /* 0x0000000100172802 */ /* 0x000fe40000000f00 */
[----:B-----5:R-:W-:Y:S02]  /*09d0*/  ISETP.NE.AND P4, PT, R24, RZ, PT ;  /* 0x000000ff1800720c */ /* 0x020fe40003f85270 */
[----:B------:R-:W-:Y:S02]  /*09e0*/  @P1 SHF.R.S32.HI R18, RZ, 0x1f, R21 ;  /* 0x0000001fff121819 */ /* 0x000fe40000011415 */
[----:B------:R-:W-:Y:S01]  /*09f0*/  @P1 LOP3.LUT R14, R14, R21, RZ, 0xfc, !PT ;  /* 0x000000150e0e1212 */ /* 0x000fe200078efcff */
[----:B------:R-:W-:Y:S01]  /*0a00*/  @P3 IMAD.MOV.U32 R25, RZ, RZ, 0x1 ;  /* 0x00000001ff193424 */ /* 0x000fe200078e00ff */
[----:B------:R-:W-:Y:S01]  /*0a10*/  @P2 SHF.L.U32 R23, R23, R2, RZ ;  /* 0x0000000217172219 */ /* 0x000fe200000006ff */
[----:B------:R-:W-:Y:S01]  /*0a20*/  @P3 IMAD R2, R7, 0x7, R28 ;  /* 0x0000000707023824 */ /* 0x000fe200078e021c */
[----:B------:R-:W-:Y:S01]  /*0a30*/  @P1 LOP3.LUT R15, R15, R18, RZ, 0xfc, !PT ;  /* 0x000000120f0f1212 */ /* 0x000fe200078efcff */
[----:B------:R-:W-:Y:S01]  /*0a40*/  @P1 IMAD.MOV.U32 R20, RZ, RZ, R14 ;  /* 0x000000ffff141224 */ /* 0x000fe200078e000e */
[----:B------:R-:W-:-:S02]  /*0a50*/  @P2 SHF.R.S32.HI R18, RZ, 0x1f, R23 ;  /* 0x0000001fff122819 */ /* 0x000fc40000011417 */
[----:B------:R-:W-:Y:S01]  /*0a60*/  @P2 LOP3.LUT R14, R14, R23, RZ, 0xfc, !PT ;  /* 0x000000170e0e2212 */ /* 0x000fe200078efcff */
[----:B------:R-:W-:Y:S01]  /*0a70*/  @P1 IMAD.MOV.U32 R21, RZ, RZ, R15 ;  /* 0x000000ffff151224 */ /* 0x000fe200078e000f */
[----:B------:R-:W-:Y:S01]  /*0a80*/  @P3 SHF.L.U32 R25, R25, R2, RZ ;  /* 0x0000000219193219 */ /* 0x000fe200000006ff */
[----:B------:R-:W-:Y:S01]  /*0a90*/  @P4 IMAD R2, R7, 0x7, R30 ;  /* 0x0000000707024824 */ /* 0x000fe200078e021e */
[----:B------:R-:W-:Y:S01]  /*0aa0*/  @P2 LOP3.LUT R15, R15, R18, RZ, 0xfc, !PT ;  /* 0x000000120f0f2212 */ /* 0x000fe200078efcff */
[----:B------:R-:W-:Y:S01]  /*0ab0*/  @P2 IMAD.MOV.U32 R22, RZ, RZ, R14 ;  /* 0x000000ffff162224 */ /* 0x000fe200078e000e */
[----:B------:R-:W-:Y:S01]  /*0ac0*/  @P4 MOV R29, 0x1 ;  /* 0x00000001001d4802 */ /* 0x000fe20000000f00 */
[----:B------:R0:W-:Y:S01]  /*0ad0*/  @P1 STS.64 [R9+0x70], R20 ;  /* 0x0000701409001388 */ /* 0x0001e20000000a00 */
[----:B------:R-:W-:Y:S01]  /*0ae0*/  @P3 SHF.R.S32.HI R18, RZ, 0x1f, R25 ;  /* 0x0000001fff123819 */ /* 0x000fe20000011419 */
[----:B------:R-:W-:Y:S01]  /*0af0*/  @P2 IMAD.MOV.U32 R23, RZ, RZ, R15 ;  /* 0x000000ffff172224 */ /* 0x000fe200078e000f */
[----:B------:R-:W-:-:S02]  /*0b00*/  @P3 LOP3.LUT R14, R14, R25, RZ, 0xfc, !PT ;  /* 0x000000190e0e3212 */ /* 0x000fc400078efcff */
[----:B------:R-:W-:Y:S02]  /*0b10*/  @P4 SHF.L.U32 R25, R29, R2, RZ ;  /* 0x000000021d194219 */ /* 0x000fe400000006ff */
[----:B------:R-:W-:Y:S01]  /*0b20*/  @P3 LOP3.LUT R15, R15, R18, RZ, 0xfc, !PT ;  /* 0x000000120f0f3212 */ /* 0x000fe200078efcff */
[----:B------:R1:W-:Y:S01]  /*0b30*/  @P2 STS.64 [R9+0x70], R22 ;  /* 0x0000701609002388 */ /* 0x0003e20000000a00 */
[----:B------:R-:W-:Y:S02]  /*0b40*/  @P4 SHF.R.S32.HI R2, RZ, 0x1f, R25 ;  /* 0x0000001fff024819 */ /* 0x000fe40000011419 */
[----:B------:R-:W-:Y:S01]  /*0b50*/  ISETP.GE.AND P1, PT, R16, R27, PT ;  /* 0x0000001b1000720c */ /* 0x000fe20003f26270 */
[----:B0-----:R-:W-:Y:S01]  /*0b60*/  @P3 IMAD.MOV.U32 R20, RZ, RZ, R14 ;  /* 0x000000ffff143224 */ /* 0x001fe200078e000e */
[----:B------:R-:W-:Y:S01]  /*0b70*/  @P4 LOP3.LUT R14, R14, R25, RZ, 0xfc, !PT ;  /* 0x000000190e0e4212 */ /* 0x000fe200078efcff */
[----:B------:R-:W-:Y:S01]  /*0b80*/  @P3 IMAD.MOV.U32 R21, RZ, RZ, R15 ;  /* 0x000000ffff153224 */ /* 0x000fe200078e000f */
[----:B------:R-:W-:-:S04]  /*0b90*/  @P4 LOP3.LUT R15, R15, R2, RZ, 0xfc, !PT ;  /* 0x000000020f0f4212 */ /* 0x000fc800078efcff */
[----:B------:R1:W-:Y:S04]  /*0ba0*/  @P3 STS.64 [R9+0x70], R20 ;  /* 0x0000701409003388 */ /* 0x0003e80000000a00 */
[----:B------:R1:W-:Y:S01]  /*0bb0*/  @P4 STS.64 [R9+0x70], R14 ;  /* 0x0000700e09004388 */ /* 0x0003e20000000a00 */
[----:B------:R-:W-:Y:S05]  /*0bc0*/  @!P1 BRA `(.L_x_5) ;  /* 0xfffffff800f09947 */ /* 0x000fea000383ffff */
.L_x_4:
[----:B------:R-:W-:-:S05]  /*0bd0*/  IMAD.IADD R2, R5, 0x1, -R16 ;  /* 0x0000000105027824 */ /* 0x000fca00078e0a10 */
[----:B------:R-:W-:-:S13]  /*0be0*/  ISETP.GT.AND P1, PT, R2, 0x1, PT ;  /* 0x000000010200780c */ /* 0x000fda0003f24270 */
[----:B------:R-:W-:Y:S05]  /*0bf0*/  @!P1 BRA `(.L_x_6) ;  /* 0x0000000000849947 */ /* 0x000fea0003800000 */
[-C--:B------:R-:W-:Y:S02]  /*0c00*/  IMAD R2, R4, R16.reuse, R17 ;  /* 0x0000001004027224 */ /* 0x080fe400078e0211 */
[----:B------:R-:W-:Y:S02]  /*0c10*/  VIADD R24, R16, 0x1 ;  /* 0x0000000110187836 */ /* 0x000fe40000000000 */
[----:B-1----:R-:W-:Y:S01]  /*0c20*/  IMAD R21, R6, R16, R13 ;  /* 0x0000001006157224 */ /* 0x002fe200078e020d */
[----:B------:R-:W-:Y:S01]  /*0c30*/  IADD3 R2, PT, PT, R2, R11, RZ ;  /* 0x0000000b02027210 */ /* 0x000fe20007ffe0ff */
[----:B------:R-:W-:-:S04]  /*0c40*/  IMAD R18, R4, R24, R17 ;  /* 0x0000001804127224 */ /* 0x000fc800078e0211 */
[----:B------:R-:W-:Y:S02]  /*0c50*/  IMAD R2, R21, 0x3, R2 ;  /* 0x0000000315027824 */ /* 0x000fe400078e0202 */
[----:B------:R-:W-:Y:S02]  /*0c60*/  IMAD.IADD R18, R18, 0x1, R11 ;  /* 0x0000000112127824 */ /* 0x000fe400078e020b */
[----:B------:R-:W-:Y:S02]  /*0c70*/  IMAD R21, R6, R24, R13 ;  /* 0x0000001806157224 */ /* 0x000fe400078e020d */
[----:B------:R-:W-:Y:S02]  /*0c80*/  IMAD.IADD R22, R1, 0x1, R2 ;  /* 0x0000000101167824 */ /* 0x000fe400078e0202 */
[----:B------:R-:W-:-:S03]  /*0c90*/  IMAD R2, R21, 0x3, R18 ;  /* 0x0000000315027824 */ /* 0x000fc600078e0212 */
[----:B------:R-:W2:Y:S01]  /*0ca0*/  LDL.U8 R18, [R22] ;  /* 0x0000000016127983 */ /* 0x000ea20000100000 */
[----:B------:R-:W-:-:S05]  /*0cb0*/  IMAD.IADD R20, R1, 0x1, R2 ;  /* 0x0000000101147824 */ /* 0x000fca00078e0202 */
[----:B------:R-:W3:Y:S01]  /*0cc0*/  LDL.U8 R2, [R20] ;  /* 0x0000000014027983 */ /* 0x000ee20000100000 */
[----:B--2---:R-:W-:Y:S02]  /*0cd0*/  ISETP.NE.AND P0, PT, R18, RZ, PT ;  /* 0x000000ff1200720c */ /* 0x004fe40003f05270 */
[----:B---3--:R-:W-:-:S11]  /*0ce0*/  ISETP.NE.AND P1, PT, R2, RZ, PT ;  /* 0x000000ff0200720c */ /* 0x008fd60003f25270 */
[C---:B------:R-:W-:Y:S02]  /*0cf0*/  @P0 IMAD R16, R7.reuse, 0x7, R16 ;  /* 0x0000000707100824 */ /* 0x040fe400078e0210 */
[----:B------:R-:W-:Y:S02]  /*0d00*/  @P0 IMAD.MOV.U32 R21, RZ, RZ, 0x1 ;  /* 0x00000001ff150424 */ /* 0x000fe400078e00ff */
[----:B------:R-:W-:-:S03]  /*0d10*/  @P1 IMAD R2, R7, 0x7, R24 ;  /* 0x0000000707021824 */ /* 0x000fc600078e0218 */
[----:B------:R-:W-:Y:S01]  /*0d20*/  @P0 SHF.L.U32 R21, R21, R16, RZ ;  /* 0x0000001015150219 */ /* 0x000fe200000006ff */
[----:B------:R-:W-:-:S03]  /*0d30*/  @P1 IMAD.MOV.U32 R23, RZ, RZ, 0x1 ;  /* 0x00000001ff171424 */ /* 0x000fc600078e00ff */
[----:B------:R-:W-:Y:S02]  /*0d40*/  @P0 SHF.R.S32.HI R16, RZ, 0x1f, R21 ;  /* 0x0000001fff100819 */ /* 0x000fe40000011415 */
[----:B------:R-:W-:Y:S02]  /*0d50*/  @P1 SHF.L.U32 R23, R23, R2, RZ ;  /* 0x0000000217171219 */ /* 0x000fe400000006ff */
[----:B------:R-:W-:Y:S01]  /*0d60*/  @P0 LOP3.LUT R15, R15, R16, RZ, 0xfc, !PT ;  /* 0x000000100f0f0212 */ /* 0x000fe200078efcff */
[----:B------:R-:W-:Y:S01]  /*0d70*/  VIADD R16, R24, 0x1 ;  /* 0x0000000118107836 */ /* 0x000fe20000000000 */
[----:B------:R-:W-:Y:S02]  /*0d80*/  @P0 LOP3.LUT R14, R14, R21, RZ, 0xfc, !PT ;  /* 0x000000150e0e0212 */ /* 0x000fe400078efcff */
[----:B------:R-:W-:Y:S01]  /*0d90*/  @P1 SHF.R.S32.HI R2, RZ, 0x1f, R23 ;  /* 0x0000001fff021819 */ /* 0x000fe20000011417 */
[----:B------:R-:W-:Y:S01]  /*0da0*/  @P0 IMAD.MOV.U32 R21, RZ, RZ, R15 ;  /* 0x000000ffff150224 */ /* 0x000fe200078e000f */
[----:B------:R-:W-:-:S02]  /*0db0*/  @P0 MOV R20, R14 ;  /* 0x0000000e00140202 */ /* 0x000fc40000000f00 */
[----:B------:R-:W-:Y:S02]  /*0dc0*/  @P1 LOP3.LUT R14, R14, R23, RZ, 0xfc, !PT ;  /* 0x000000170e0e1212 */ /* 0x000fe400078efcff */
[----:B------:R-:W-:Y:S01]  /*0dd0*/  @P1 LOP3.LUT R15, R15, R2, RZ, 0xfc, !PT ;  /* 0x000000020f0f1212 */ /* 0x000fe200078efcff */
[----:B------:R0:W-:Y:S01]  /*0de0*/  @P0 STS.64 [R9+0x70], R20 ;  /* 0x0000701409000388 */ /* 0x0001e20000000a00 */
[----:B------:R-:W-:-:S03]  /*0df0*/  PLOP3.LUT P0, PT, PT, PT, PT, 0x8, 0x80 ;  /* 0x000000000080781c */ /* 0x000fc60003f0e170 */
[----:B------:R0:W-:Y:S10]  /*0e00*/  @P1 STS.64 [R9+0x70], R14 ;  /* 0x0000700e09001388 */ /* 0x0001f40000000a00 */
.L_x_6:
[----:B------:R-:W-:-:S13]  /*0e10*/  ISETP.LT.OR P0, PT, R16, R5, P0 ;  /* 0x000000051000720c */ /* 0x000fda0000701670 */
[----:B------:R-:W-:Y:S05]  /*0e20*/  @!P0 BRA `(.L_x_3) ;  /* 0x0000000000388947 */ /* 0x000fea0003800000 */
[-C--:B------:R-:W-:Y:S02]  /*0e30*/  IMAD R2, R4, R16.reuse, R17 ;  /* 0x0000001004027224 */ /* 0x080fe400078e0211 */
[----:B------:R-:W-:Y:S02]  /*0e40*/  IMAD R13, R6, R16, R13 ;  /* 0x00000010060d7224 */ /* 0x000fe400078e020d */
[----:B------:R-:W-:-:S04]  /*0e50*/  IMAD.IADD R2, R2, 0x1, R11 ;  /* 0x0000000102027824 */ /* 0x000fc800078e020b */
[----:B------:R-:W-:-:S04]  /*0e60*/  IMAD R2, R13, 0x3, R2 ;  /* 0x000000030d027824 */ /* 0x000fc800078e0202 */
[----:B------:R-:W-:-:S05]  /*0e70*/  IMAD.IADD R17, R1, 0x1, R2 ;  /* 0x0000000101117824 */ /* 0x000fca00078e0202 */
[----:B------:R-:W2:Y:S02]  /*0e80*/  LDL.U8 R2, [R17] ;  /* 0x0000000011027983 */ /* 0x000ea40000100000 */
[----:B--2---:R-:W-:-:S13]  /*0e90*/  ISETP.NE.AND P0, PT, R2, RZ, PT ;  /* 0x000000ff0200720c */ /* 0x004fda0003f05270 */
[----:B------:R-:W-:Y:S02]  /*0ea0*/  @P0 IMAD R16, R7, 0x7, R16 ;  /* 0x0000000707100824 */ /* 0x000fe400078e0210 */
[----:B------:R-:W-:-:S05]  /*0eb0*/  @P0 IMAD.MOV.U32 R13, RZ, RZ, 0x1 ;  /* 0x00000001ff0d0424 */ /* 0x000fca00078e00ff */
[----:B------:R-:W-:-:S04]  /*0ec0*/  @P0 SHF.L.U32 R13, R13, R16, RZ ;  /* 0x000000100d0d0219 */ /* 0x000fc800000006ff */
[----:B------:R-:W-:Y:S02]  /*0ed0*/  @P0 SHF.R.S32.HI R2, RZ, 0x1f, R13 ;  /* 0x0000001fff020819 */ /* 0x000fe4000001140d */
[----:B01----:R-:W-:Y:S02]  /*0ee0*/  @P0 LOP3.LUT R14, R14, R13, RZ, 0xfc, !PT ;  /* 0x0000000d0e0e0212 */ /* 0x003fe400078efcff */
[----:B------:R-:W-:-:S05]  /*0ef0*/  @P0 LOP3.LUT R15, R15, R2, RZ, 0xfc, !PT ;  /* 0x000000020f0f0212 */ /* 0x000fca00078efcff */
[----:B------:R2:W-:Y:S02]  /*0f00*/  @P0 STS.64 [R9+0x70], R14 ;  /* 0x0000700e09000388 */ /* 0x0005e40000000a00 */
.L_x_3:
[----:B------:R-:W-:-:S04]  /*0f10*/  IADD3 R7, PT, PT, R7, 0x1, RZ ;  /* 0x0000000107077810 */ /* 0x000fc80007ffe0ff */
[----:B------:R-:W-:-:S13]  /*0f20*/  ISETP.GE.AND P0, PT, R7, R10, PT ;  /* 0x0000000a0700720c */ /* 0x000fda0003f06270 */
[----:B------:R-:W-:Y:S05]  /*0f30*/  @!P0 BRA `(.L_x_7) ;  /* 0xfffffff400e48947 */ /* 0x000fea000383ffff */
.L_x_2:
[----:B------:R-:W-:-:S05]  /*0f40*/  VIADD R3, R3, 0x1 ;  /* 0x0000000103037836 */ /* 0x000fca0000000000 */
[----:B------:R-:W-:-:S13]  /*0f50*/  ISETP.NE.AND P0, PT, R3, 0x2, PT ;  /* 0x000000020300780c */ /* 0x000fda0003f05270 */
[----:B------:R-:W-:Y:S05]  /*0f60*/  @P0 BRA `(.L_x_8) ;  /* 0xfffffff4006c0947 */ /* 0x000fea000383ffff */
[----:B------:R-:W3:Y:S01]  /*0f70*/  S2UR UR5, SR_CgaCtaId ;  /* 0x00000000000579c3 */ /* 0x000ee20000008800 */
[----:B------:R-:W-:Y:S01]  /*0f80*/  UMOV UR4, 0x400 ;  /* 0x0000040000047882 */ /* 0x000fe20000000000 */
[----:B------:R-:W-:Y:S02]  /*0f90*/  IMAD.MOV.U32 R2, RZ, RZ, 0x8 ;  /* 0x00000008ff027424 */ /* 0x000fe400078e00ff */
[----:B------:R-:W-:Y:S01]  /*0fa0*/  IMAD.MOV.U32 R3, RZ, RZ, RZ ;  /* 0x000000ffff037224 */ /* 0x000fe200078e00ff */
[----:B---3--:R-:W-:-:S09]  /*0fb0*/  ULEA UR4, UR5, UR4, 0x18 ;  /* 0x0000000405047291 */ /* 0x008fd2000f8ec0ff */
[----:B------:R3:W-:Y:S03]  /*0fc0*/  STS [UR4+0xc], R2 ;  /* 0x00000c02ff007988 */ /* 0x0007e60008000804 */
.L_x_16:
[----:B012---:R-:W-:Y:S01]  /*0fd0*/  IMAD.MOV.U32 R9, RZ, RZ, 0x1 ;  /* 0x00000001ff097424 */ /* 0x007fe200078e00ff */
[C---:B------:R-:W-:Y:S01]  /*0fe0*/  ISETP.NE.AND P1, PT, R3.reuse, RZ, PT ;  /* 0x000000ff0300720c */ /* 0x040fe20003f25270 */
[----:B------:R-:W-:Y:S01]  /*0ff0*/  IMAD.MOV.U32 R8, RZ, RZ, RZ ;  /* 0x000000ffff087224 */ /* 0x000fe200078e00ff */
[----:B------:R-:W-:Y:S02]  /*1000*/  ISETP.NE.AND P0, PT, R3, RZ, PT ;  /* 0x000000ff0300720c */ /* 0x000fe40003f05270 */
[----:B------:R-:W-:Y:S02]  /*1010*/  SEL R9, R9, 0xffffffff, !P1 ;  /* 0xffffffff09097807 */ /* 0x000fe40004800000 */
[----:B------:R-:W-:-:S09]  /*1020*/  SEL R10, RZ, 0x1, !P0 ;  /* 0x00000001ff0a7807 */ /* 0x000fd20004000000 */
.L_x_15:
[----:B------:R-:W-:-:S05]  /*1030*/  LEA R11, R8, R0, 0x4 ;  /* 0x00000000080b7211 */ /* 0x000fca00078e20ff */
[----:B--2---:R-:W2:Y:S01]  /*1040*/  LDL.128 R4, [R11] ;  /* 0x000000000b047983 */ /* 0x004ea20000100c00 */
[----:B0-----:R-:W0:Y:S01]  /*1050*/  S2UR UR5, SR_CgaCtaId ;  /* 0x00000000000579c3 */ /* 0x001e220000008800 */
[----:B------:R-:W-:Y:S01]  /*1060*/  UMOV UR4, 0x400 ;  /* 0x0000040000047882 */ /* 0x000fe20000000000 */
[----:B------:R-:W-:Y:S01]  /*1070*/  IMAD R15, R3, 0x4, R8 ;  /* 0x00000004030f7824 */ /* 0x000fe200078e0208 */
[----:B---3--:R-:W-:Y:S01]  /*1080*/  LOP3.LUT R2, R8, 0x1, RZ, 0xc0, !PT ;  /* 0x0000000108027812 */ /* 0x008fe200078ec0ff */
[----:B------:R-:W-:-:S03]  /*1090*/  IMAD.MOV.U32 R14, RZ, RZ, 0x2 ;  /* 0x00000002ff0e7424 */ /* 0x000fc600078e00ff */
[C---:B------:R-:W-:Y:S02]  /*10a0*/  LOP3.LUT R16, R2.reuse, 0x3, RZ, 0x3c, !PT ;  /* 0x0000000302107812 */ /* 0x040fe400078e3cff */
[----:B------:R-:W-:Y:S01]  /*10b0*/  LOP3.LUT R17, R2, 0x2, RZ, 0xfc, !PT ;  /* 0x0000000202117812 */ /* 0x000fe200078efcff */
[----:B0-----:R-:W-:-:S06]  /*10c0*/  ULEA UR4, UR5, UR4, 0x18 ;  /* 0x0000000405047291 */ /* 0x001fcc000f8ec0ff */
[C---:B------:R-:W-:Y:S02]  /*10d0*/  LEA R20, R15.reuse, UR4, 0x2 ;  /* 0x000000040f147c11 */ /* 0x040fe4000f8e10ff */
[----:B-1----:R-:W-:-:S03]  /*10e0*/  LEA R12, R15, UR4, 0x3 ;  /* 0x000000040f0c7c11 */ /* 0x002fc6000f8e18ff */
[----:B------:R-:W-:Y:S04]  /*10f0*/  STS [R20+0xb8], R16 ;  /* 0x0000b81014007388 */ /* 0x000fe80000000800 */
[----:B------:R-:W-:Y:S04]  /*1100*/  STS [R20+0xd8], R17 ;  /* 0x0000d81114007388 */ /* 0x000fe80000000800 */
[----:B------:R-:W-:Y:S04]  /*1110*/  STS.U8 [R15+UR4+0xb0], R10 ;  /* 0x0000b00a0f007988 */ /* 0x000fe80008000004 */
[----:B------:R-:W-:Y:S04]  /*1120*/  STS.64 [R12+0xf8], RZ ;  /* 0x0000f8ff0c007388 */ /* 0x000fe80000000a00 */
[----:B------:R-:W0:Y:S02]  /*1130*/  LDS R13, [R20+0xd8] ;  /* 0x0000d800140d7984 */ /* 0x000e240000000800 */
[----:B0-----:R-:W-:Y:S01]  /*1140*/  ISETP.GE.AND P2, PT, R13, 0x1, PT ;  /* 0x000000010d00780c */ /* 0x001fe20003f46270 */
[----:B--2---:R-:W-:Y:S01]  /*1150*/  IMAD R2, R9, R4, RZ ;  /* 0x0000000409027224 */ /* 0x004fe200078e02ff */
[----:B------:R-:W-:-:S04]  /*1160*/  ISETP.GE.AND P1, PT, R6, RZ, PT ;  /* 0x000000ff0600720c */ /* 0x000fc80003f26270 */
[----:B------:R-:W-:-:S13]  /*1170*/  ISETP.GE.AND P0, PT, R2, RZ, PT ;  /* 0x000000ff0200720c */ /* 0x000fda0003f06270 */
[----:B------:R-:W-:Y:S02]  /*1180*/  @P0 IMAD R2, R9, R5, RZ ;  /* 0x0000000509020224 */ /* 0x000fe400078e02ff */
[----:B------:R-:W-:Y:S01]  /*1190*/  IMAD.MOV.U32 R5, RZ, RZ, 0x1 ;  /* 0x00000001ff057424 */ /* 0x000fe200078e00ff */
[----:B------:R-:W-:Y:S02]  /*11a0*/  @P1 SHF.R.U32.HI R5, RZ, 0x1f, R7 ;  /* 0x0000001fff051819 */ /* 0x000fe40000011607 */
[----:B------:R-:W-:-:S04]  /*11b0*/  @P0 SHF.R.U32.HI R2, RZ, 0x1e, R2 ;  /* 0x0000001eff020819 */ /* 0x000fc80000011602 */
[----:B------:R-:W-:Y:S01]  /*11c0*/  @P0 LOP3.LUT R14, R2, 0x2, RZ, 0xc0, !PT ;  /* 0x00000002020e0812 */ /* 0x000fe200078ec0ff */
[----:B------:R-:W-:Y:S06]  /*11d0*/  @!P2 BRA `(.L_x_9) ;  /* 0x000000080044a947 */ /* 0x000fec0003800000 */
[----:B------:R0:W1:Y:S01]  /*11e0*/  LDS R7, [R20+0xb8] ;  /* 0x0000b80014077984 */ /* 0x0000620000000800 */
[----:B------:R-:W-:Y:S02]  /*11f0*/  HFMA2 R15, -RZ, RZ, 0, 0 ;  /* 0x00000000ff0f7431 */ /* 0x000fe400000001ff */
[----:B------:R-:W-:Y:S02]  /*1200*/  IMAD.MOV.U32 R16, RZ, RZ, RZ ;  /* 0x000000ffff107224 */ /* 0x000fe400078e00ff */
[----:B------:R-:W-:-:S07]  /*1210*/  IMAD.MOV.U32 R18, RZ, RZ, RZ ;  /* 0x000000ffff127224 */ /* 0x000fce00078e00ff */
.L_x_14:
[----:B-1----:R-:W-:-:S13]  /*1220*/  ISETP.GE.AND P0, PT, R7, 0x1, PT ;  /* 0x000000010700780c */ /* 0x002fda0003f06270 */
[----:B--2---:R-:W-:Y:S05]  /*1230*/  @!P0 BRA `(.L_x_10) ;  /* 0x0000000800208947 */ /* 0x004fea0003800000 */
[----:B------:R-:W2:Y:S04]  /*1240*/  LDL R21, [R11+0x4] ;  /* 0x000004000b157983 */ /* 0x000ea80000100800 */
[----:B------:R-:W3:Y:S01]  /*1250*/  LDL R17, [R11+0xc] ;  /* 0x00000c000b117983 */ /* 0x000ee20000100800 */
[----:B------:R-:W-:Y:S01]  /*1260*/  ISETP.GT.AND P1, PT, R7, 0x3, PT ;  /* 0x000000030700780c */ /* 0x000fe20003f24270 */
[----:B------:R-:W-:Y:S01]  /*1270*/  IMAD.MOV.U32 R23, RZ, RZ, RZ ;  /* 0x000000ffff177224 */ /* 0x000fe200078e00ff */
[----:B------:R-:W-:Y:S01]  /*1280*/  PLOP3.LUT P0, PT, PT, PT, PT, 0x80, 0x8 ;  /* 0x000000000008781c */ /* 0x000fe20003f0f070 */
[----:B--2---:R-:W-:Y:S02]  /*1290*/  IMAD R21, R21, R16, RZ ;  /* 0x0000001015157224 */ /* 0x004fe400078e02ff */
[----:B---3--:R-:W-:-:S08]  /*12a0*/  IMAD R17, R16, R17, R5 ;  /* 0x0000001110117224 */ /* 0x008fd000078e0205 */
[----:B------:R-:W-:Y:S05]  /*12b0*/  @!P1 BRA `(.L_x_11) ;  /* 0x0000000400209947 */ /* 0x000fea0003800000 */
[----:B------:R-:W-:Y:S01]  /*12c0*/  PLOP3.LUT P0, PT, PT, PT, PT, 0x8, 0x80 ;  /* 0x000000000080781c */ /* 0x000fe20003f0e170 */
[----:B0-----:R-:W-:-:S12]  /*12d0*/  VIADD R20, R7, 0xfffffffd ;  /* 0xfffffffd07147836 */ /* 0x001fd80000000000 */
.L_x_12:
[-C--:B------:R-:W-:Y:S02]  /*12e0*/  IMAD R2, R4, R23.reuse, R21 ;  /* 0x0000001704027224 */ /* 0x080fe400078e0215 */
[----:B------:R-:W-:Y:S02]  /*12f0*/  VIADD R27, R23, 0x1 ;  /* 0x00000001171b7836 */ /* 0x000fe40000000000 */
[----:B------:R-:W-:Y:S02]  /*1300*/  IMAD R25, R6, R23, R17 ;  /* 0x0000001706197224 */ /* 0x000fe400078e0211 */
[----:B------:R-:W-:Y:S02]  /*1310*/  IMAD R2, R9, R2, R14 ;  /* 0x0000000209027224 */ /* 0x000fe400078e020e */
[----:B------:R-:W-:Y:S02]  /*1320*/  IMAD R22, R4, R27, R21 ;  /* 0x0000001b04167224 */ /* 0x000fe400078e0215 */
[----:B------:R-:W-:-:S02]  /*1330*/  IMAD R2, R25, 0x3, R2 ;  /* 0x0000000319027824 */ /* 0x000fc400078e0202 */
[----:B------:R-:W-:Y:S02]  /*1340*/  IMAD R22, R9, R22, R14 ;  /* 0x0000001609167224 */ /* 0x000fe400078e020e */
[----:B------:R-:W-:Y:S02]  /*1350*/  IMAD R25, R6, R27, R17 ;  /* 0x0000001b06197224 */ /* 0x000fe400078e0211 */
[----:B------:R-:W-:Y:S02]  /*1360*/  IMAD.IADD R26, R1, 0x1, R2 ;  /* 0x00000001011a7824 */ /* 0x000fe400078e0202 */
[----:B------:R-:W-:-:S03]  /*1370*/  IMAD R2, R25, 0x3, R22 ;  /* 0x0000000319027824 */ /* 0x000fc600078e0216 */
[----:B------:R-:W2:Y:S01]  /*1380*/  LDL.U8 R22, [R26+0x6] ;  /* 0x000006001a167983 */ /* 0x000ea20000100000 */
[----:B------:R-:W-:-:S05]  /*1390*/  IMAD.IADD R24, R1, 0x1, R2 ;  /* 0x0000000101187824 */ /* 0x000fca00078e0202 */
[----:B------:R-:W3:Y:S01]  /*13a0*/  LDL.U8 R2, [R24+0x6] ;  /* 0x0000060018027983 */ /* 0x000ee20000100000 */
[----:B------:R-:W-:Y:S01]  /*13b0*/  VIADD R29, R23, 0x2 ;  /* 0x00000002171d7836 */ /* 0x000fe20000000000 */
[----:B--2---:R-:W-:Y:S02]  /*13c0*/  ISETP.NE.AND P1, PT, R22, RZ, PT ;  /* 0x000000ff1600720c */ /* 0x004fe40003f25270 */
[----:B---3--:R-:W-:-:S11]  /*13d0*/  ISETP.NE.AND P2, PT, R2, RZ, PT ;  /* 0x000000ff0200720c */ /* 0x008fd60003f45270 */
[----:B------:R-:W-:Y:S01]  /*13e0*/  @P1 IMAD R2, R16, 0x7, R23 ;  /* 0x0000000710021824 */ /* 0x000fe200078e0217 */
[----:B------:R-:W-:-:S04]  /*13f0*/  @P1 MOV R25, 0x1 ;  /* 0x0000000100191802 */ /* 0x000fc80000000f00 */
[----:B------:R-:W-:Y:S01]  /*1400*/  @P1 SHF.L.U32 R25, R25, R2, RZ ;  /* 0x0000000219191219 */ /* 0x000fe200000006ff */
[----:B------:R-:W-:Y:S02]  /*1410*/  @P2 IMAD R2, R16, 0x7, R27 ;  /* 0x0000000710022824 */ /* 0x000fe400078e021b */
[----:B------:R-:W-:Y:S01]  /*1420*/  @P2 IMAD.MOV.U32 R27, RZ, RZ, 0x1 ;  /* 0x00000001ff1b2424 */ /* 0x000fe200078e00ff */
[----:B------:R-:W-:Y:S02]  /*1430*/  @P1 SHF.R.S32.HI R22, RZ, 0x1f, R25 ;  /* 0x0000001fff161819 */ /* 0x000fe40000011419 */
[----:B------:R-:W-:Y:S02]  /*1440*/  @P1 LOP3.LUT R18, R18, R25, RZ, 0xfc, !PT ;  /* 0x0000001912121212 */ /* 0x000fe400078efcff */
[----:B------:R-:W-:Y:S02]  /*1450*/  @P2 SHF.L.U32 R27, R27, R2, RZ ;  /* 0x000000021b1b2219 */ /* 0x000fe400000006ff */
[----:B------:R-:W-:Y:S01]  /*1460*/  @P1 LOP3.LUT R15, R15, R22, RZ, 0xfc, !PT ;  /* 0x000000160f0f1212 */ /* 0x000fe200078efcff */
[----:B------:R-:W-:Y:S01]  /*1470*/  @P1 IMAD.MOV.U32 R24, RZ, RZ, R18 ;  /* 0x000000ffff181224 */ /* 0x000fe200078e0012 */
[----:B------:R-:W-:-:S02]  /*1480*/  @P2 SHF.R.S32.HI R2, RZ, 0x1f, R27 ;  /* 0x0000001fff022819 */ /* 0x000fc4000001141b */
[----:B------:R-:W-:Y:S01]  /*1490*/  @P2 LOP3.LUT R18, R18, R27, RZ, 0xfc, !PT ;  /* 0x0000001b12122212 */ /* 0x000fe200078efcff */
[----:B------:R-:W-:Y:S01]  /*14a0*/  @P1 IMAD.MOV.U32 R25, RZ, RZ, R15 ;  /* 0x000000ffff191224 */ /* 0x000fe200078e000f */
[----:B------:R-:W-:Y:S01]  /*14b0*/  @P2 LOP3.LUT R15, R15, R2, RZ, 0xfc, !PT ;  /* 0x000000020f0f2212 */ /* 0x000fe200078efcff */
[-C--:B------:R-:W-:Y:S02]  /*14c0*/  IMAD R2, R4, R29.reuse, R21 ;  /* 0x0000001d04027224 */ /* 0x080fe400078e0215 */
[----:B------:R-:W-:Y:S02]  /*14d0*/  IMAD R27, R6, R29, R17 ;  /* 0x0000001d061b7224 */ /* 0x000fe400078e0211 */
[----:B------:R-:W-:-:S04]  /*14e0*/  IMAD R2, R9, R2, R14 ;  /* 0x0000000209027224 */ /* 0x000fc800078e020e */
[----:B------:R-:W-:-:S04]  /*14f0*/  IMAD R2, R27, 0x3, R2 ;  /* 0x000000031b027824 */ /* 0x000fc800078e0202 */
[----:B------:R-:W-:-:S05]  /*1500*/  IMAD.IADD R22, R1, 0x1, R2 ;  /* 0x0000000101167824 */ /* 0x000fca00078e0202 */
[----:B------:R-:W2:Y:S04]  /*1510*/  LDL.U8 R2, [R22+0x6] ;  /* 0x0000060016027983 */ /* 0x000ea80000100000 */
[----:B------:R0:W-:Y:S02]  /*1520*/  @P1 STS.64 [R12+0xf8], R24 ;  /* 0x0000f8180c001388 */ /* 0x0001e40000000a00 */
[----:B0-----:R-:W-:Y:S02]  /*1530*/  @P2 IMAD.MOV.U32 R25, RZ, RZ, R15 ;  /* 0x000000ffff192224 */ /* 0x001fe400078e000f */
[----:B------:R-:W-:Y:S01]  /*1540*/  @P2 IMAD.MOV.U32 R24, RZ, RZ, R18 ;  /* 0x000000ffff182224 */ /* 0x000fe200078e0012 */
[----:B--2---:R-:W-:-:S13]  /*1550*/  ISETP.NE.AND P3, PT, R2, RZ, PT ;  /* 0x000000ff0200720c */ /* 0x004fda0003f65270 */
[----:B------:R-:W-:Y:S01]  /*1560*/  @P3 IMAD R2, R16, 0x7, R29 ;  /* 0x0000000710023824 */ /* 0x000fe200078e021d */
[----:B------:R-:W-:Y:S01]  /*1570*/  @P3 MOV R27, 0x1 ;  /* 0x00000001001b3802 */ /* 0x000fe20000000f00 */
[----:B------:R-:W-:-:S03]  /*1580*/  VIADD R29, R23, 0x3 ;  /* 0x00000003171d7836 */ /* 0x000fc60000000000 */
[----:B------:R-:W-:-:S04]  /*1590*/  @P3 SHF.L.U32 R27, R27, R2, RZ ;  /* 0x000000021b1b3219 */ /* 0x000fc800000006ff */
[----:B------:R-:W-:Y:S02]  /*15a0*/  @P3 SHF.R.S32.HI R2, RZ, 0x1f, R27 ;  /* 0x0000001fff023819 */ /* 0x000fe4000001141b */
[----:B------:R-:W-:Y:S01]  /*15b0*/  @P3 LOP3.LUT R18, R18, R27, RZ, 0xfc, !PT ;  /* 0x0000001b12123212 */ /* 0x000fe200078efcff */
[-C--:B------:R-:W-:Y:S01]  /*15c0*/  IMAD R27, R6, R29.reuse, R17 ;  /* 0x0000001d061b7224 */ /* 0x080fe200078e0211 */
[----:B------:R-:W-:Y:S01]  /*15d0*/  @P3 LOP3.LUT R15, R15, R2, RZ, 0xfc, !PT ;  /* 0x000000020f0f3212 */ /* 0x000fe200078efcff */
[----:B------:R-:W-:-:S04]  /*15e0*/  IMAD R2, R4, R29, R21 ;  /* 0x0000001d04027224 */ /* 0x000fc800078e0215 */
[----:B------:R-:W-:-:S04]  /*15f0*/  IMAD R2, R9, R2, R14 ;  /* 0x0000000209027224 */ /* 0x000fc800078e020e */
[----:B------:R-:W-:-:S04]  /*1600*/  IMAD R2, R27, 0x3, R2 ;  /* 0x000000031b027824 */ /* 0x000fc800078e0202 */
[----:B------:R-:W-:-:S05]  /*1610*/  IMAD.IADD R22, R1, 0x1, R2 ;  /* 0x0000000101167824 */ /* 0x000fca00078e0202 */
[----:B------:R-:W2:Y:S01]  /*1620*/  LDL.U8 R2, [R22+0x6] ;  /* 0x0000060016027983 */ /* 0x000ea20000100000 */
[----:B------:R-:W-:-:S03]  /*1630*/  VIADD R23, R23, 0x4 ;  /* 0x0000000417177836 */ /* 0x000fc60000000000 */
[----:B------:R0:W-:Y:S02]  /*1640*/  @P2 STS.64 [R12+0xf8], R24 ;  /* 0x0000f8180c002388 */ /* 0x0001e40000000a00 */
[----:B0-----:R-:W-:Y:S01]  /*1650*/  @P3 MOV R24, R18 ;  /* 0x0000001200183202 */ /* 0x001fe20000000f00 */
[----:B------:R-:W-:-:S05]  /*1660*/  @P3 IMAD.MOV.U32 R25, RZ, RZ, R15 ;  /* 0x000000ffff193224 */ /* 0x000fca00078e000f */
[----:B------:R0:W-:Y:S01]  /*1670*/  @P3 STS.64 [R12+0xf8], R24 ;  /* 0x0000f8180c003388 */ /* 0x0001e20000000a00 */
[----:B--2---:R-:W-:-:S13]  /*1680*/  ISETP.NE.AND P1, PT, R2, RZ, PT ;  /* 0x000000ff0200720c */ /* 0x004fda0003f25270 */
[----:B------:R-:W-:Y:S02]  /*1690*/  @P1 IMAD R2, R16, 0x7, R29 ;  /* 0x0000000710021824 */ /* 0x000fe400078e021d */
[----:B------:R-:W-:-:S05]  /*16a0*/  @P1 IMAD.MOV.U32 R27, RZ, RZ, 0x1 ;  /* 0x00000001ff1b1424 */ /* 0x000fca00078e00ff */
[----:B------:R-:W-:-:S04]  /*16b0*/  @P1 SHF.L.U32 R27, R27, R2, RZ ;  /* 0x000000021b1b1219 */ /* 0x000fc800000006ff */
[----:B------:R-:W-:Y:S02]  /*16c0*/  @P1 SHF.R.S32.HI R2, RZ, 0x1f, R27 ;  /* 0x0000001fff021819 */ /* 0x000fe4000001141b */
[----:B------:R-:W-:Y:S02]  /*16d0*/  @P1 LOP3.LUT R18, R18, R27, RZ, 0xfc, !PT ;  /* 0x0000001b12121212 */ /* 0x000fe400078efcff */
[----:B------:R-:W-:-:S03]  /*16e0*/  @P1 LOP3.LUT R15, R15, R2, RZ, 0xfc, !PT ;  /* 0x000000020f0f1212 */ /* 0x000fc600078efcff */
[----:B0-----:R-:W-:Y:S02]  /*16f0*/  @P1 IMAD.MOV.U32 R24, RZ, RZ, R18 ;  /* 0x000000ffff181224 */ /* 0x001fe400078e0012 */
[----:B------:R-:W-:-:S05]  /*1700*/  @P1 IMAD.MOV.U32 R25, RZ, RZ, R15 ;  /* 0x000000ffff191224 */ /* 0x000fca00078e000f */
[----:B------:R1:W-:Y:S01]  /*1710*/  @P1 STS.64 [R12+0xf8], R24 ;  /* 0x0000f8180c001388 */ /* 0x0003e20000000a00 */
[----:B------:R-:W-:-:S13]  /*1720*/  ISETP.GE.AND P1, PT, R23, R20, PT ;  /* 0x000000141700720c */ /* 0x000fda0003f26270 */
[----:B-1----:R-:W-:Y:S05]  /*1730*/  @!P1 BRA `(.L_x_12) ;  /* 0xfffffff800e89947 */ /* 0x002fea000383ffff */
.L_x_11:
[----:B------:R-:W-:-:S05]  /*1740*/  IMAD.IADD R2, R7, 0x1, -R23 ;  /* 0x0000000107027824 */ /* 0x000fca00078e0a17 */
[----:B------:R-:W-:-:S13]  /*1750*/  ISETP.GT.AND P1, PT, R2, 0x1, PT ;  /* 0x000000010200780c */ /* 0x000fda0003f24270 */
[----:B------:R-:W-:Y:S05]  /*1760*/  @!P1 BRA `(.L_x_13) ;  /* 0x00000000008c9947 */ /* 0x000fea0003800000 */
[-C--:B------:R-:W-:Y:S01]  /*1770*/  IMAD R2, R4, R23.reuse, R21 ;  /* 0x0000001704027224 */ /* 0x080fe200078e0215 */
[----:B------:R-:W-:Y:S01]  /*1780*/  IADD3 R27, PT, PT, R23, 0x1, RZ ;  /* 0x00000001171b7810 */ /* 0x000fe20007ffe0ff */
[----:B------:R-:W-:Y:S02]  /*1790*/  IMAD R25, R6, R23, R17 ;  /* 0x0000001706197224 */ /* 0x000fe400078e0211 */
[----:B------:R-:W-:Y:S02]  /*17a0*/  IMAD R2, R9, R2, R14 ;  /* 0x0000000209027224 */ /* 0x000fe400078e020e */
[-C--:B0-----:R-:W-:Y:S02]  /*17b0*/  IMAD R20, R4, R27.reuse, R21 ;  /* 0x0000001b04147224 */ /* 0x081fe400078e0215 */
[----:B------:R-:W-:Y:S02]  /*17c0*/  IMAD R2, R25, 0x3, R2 ;  /* 0x0000000319027824 */ /* 0x000fe400078e0202 */
[----:B------:R-:W-:-:S02]  /*17d0*/  IMAD R25, R6, R27, R17 ;  /* 0x0000001b06197224 */ /* 0x000fc400078e0211 */
[----:B------:R-:W-:Y:S02]  /*17e0*/  IMAD R20, R9, R20, R14 ;  /* 0x0000001409147224 */ /* 0x000fe400078e020e */
[----:B------:R-:W-:Y:S02]  /*17f0*/  IMAD.IADD R24, R1, 0x1, R2 ;  /* 0x0000000101187824 */ /* 0x000fe400078e0202 */
[----:B------:R-:W-:-:S03]  /*1800*/  IMAD R2, R25, 0x3, R20 ;  /* 0x0000000319027824 */ /* 0x000fc600078e0214 */
[----:B------:R-:W2:Y:S01]  /*1810*/  LDL.U8 R20, [R24+0x6] ;  /* 0x0000060018147983 */ /* 0x000ea20000100000 */
[----:B------:R-:W-:-:S05]  /*1820*/  IMAD.IADD R22, R1, 0x1, R2 ;  /* 0x0000000101167824 */ /* 0x000fca00078e0202 */
[----:B------:R-:W3:Y:S01]  /*1830*/  LDL.U8 R2, [R22+0x6] ;  /* 0x0000060016027983 */ /* 0x000ee20000100000 */
[----:B--2---:R-:W-:Y:S02]  /*1840*/  ISETP.NE.AND P0, PT, R20, RZ, PT ;  /* 0x000000ff1400720c */ /* 0x004fe40003f05270 */
[----:B---3--:R-:W-:-:S11]  /*1850*/  ISETP.NE.AND P1, PT, R2, RZ, PT ;  /* 0x000000ff0200720c */ /* 0x008fd60003f25270 */
[----:B------:R-:W-:Y:S02]  /*1860*/  @P0 IMAD R23, R16, 0x7, R23 ;  /* 0x0000000710170824 */ /* 0x000fe400078e0217 */
[----:B------:R-:W-:Y:S02]  /*1870*/  @P0 IMAD.MOV.U32 R2, RZ, RZ, 0x1 ;  /* 0x00000001ff020424 */ /* 0x000fe400078e00ff */
[----:B------:R-:W-:-:S03]  /*1880*/  @P1 IMAD.MOV.U32 R25, RZ, RZ, 0x1 ;  /* 0x00000001ff191424 */ /* 0x000fc600078e00ff */
[----:B------:R-:W-:Y:S01]  /*1890*/  @P0 SHF.L.U32 R23, R2, R23, RZ ;  /* 0x0000001702170219 */ /* 0x000fe200000006ff */
[----:B------:R-:W-:-:S03]  /*18a0*/  @P1 IMAD R2, R16, 0x7, R27 ;  /* 0x0000000710021824 */ /* 0x000fc600078e021b */
[----:B------:R-:W-:Y:S02]  /*18b0*/  @P0 SHF.R.S32.HI R20, RZ, 0x1f, R23 ;  /* 0x0000001fff140819 */ /* 0x000fe40000011417 */
[----:B------:R-:W-:Y:S02]  /*18c0*/  @P0 LOP3.LUT R18, R18, R23, RZ, 0xfc, !PT ;  /* 0x0000001712120212 */ /* 0x000fe400078efcff */
[----:B------:R-:W-:Y:S02]  /*18d0*/  @P1 SHF.L.U32 R23, R25, R2, RZ ;  /* 0x0000000219171219 */ /* 0x000fe400000006ff */
[----:B------:R-:W-:Y:S01]  /*18e0*/  @P0 LOP3.LUT R15, R15, R20, RZ, 0xfc, !PT ;  /* 0x000000140f0f0212 */ /* 0x000fe200078efcff */
[----:B------:R-:W-:Y:S01]  /*18f0*/  @P0 IMAD.MOV.U32 R24, RZ, RZ, R18 ;  /* 0x000000ffff180224 */ /* 0x000fe200078e0012 */
[----:B------:R-:W-:Y:S02]  /*1900*/  @P1 SHF.R.S32.HI R2, RZ, 0x1f, R23 ;  /* 0x0000001fff021819 */ /* 0x000fe40000011417 */
[----:B------:R-:W-:-:S02]  /*1910*/  @P0 MOV R25, R15 ;  /* 0x0000000f00190202 */ /* 0x000fc40000000f00 */
[----:B------:R-:W-:Y:S01]  /*1920*/  @P1 LOP3.LUT R18, R18, R23, RZ, 0xfc, !PT ;  /* 0x0000001712121212 */ /* 0x000fe200078efcff */
[----:B------:R-:W-:Y:S01]  /*1930*/  VIADD R23, R27, 0x1 ;  /* 0x000000011b177836 */ /* 0x000fe20000000000 */
[----:B------:R-:W-:Y:S01]  /*1940*/  @P1 LOP3.LUT R15, R15, R2, RZ, 0xfc, !PT ;  /* 0x000000020f0f1212 */ /* 0x000fe200078efcff */
[----:B------:R0:W-:Y:S01]  /*1950*/  @P0 STS.64 [R12+0xf8], R24 ;  /* 0x0000f8180c000388 */ /* 0x0001e20000000a00 */
[----:B------:R-:W-:Y:S01]  /*1960*/  PLOP3.LUT P0, PT, PT, PT, PT, 0x8, 0x80 ;  /* 0x000000000080781c */ /* 0x000fe20003f0e170 */
[----:B0-----:R-:W-:Y:S02]  /*1970*/  @P1 IMAD.MOV.U32 R24, RZ, RZ, R18 ;  /* 0x000000ffff181224 */ /* 0x001fe400078e0012 */
[----:B------:R-:W-:-:S05]  /*1980*/  @P1 IMAD.MOV.U32 R25, RZ, RZ, R15 ;  /* 0x000000ffff191224 */ /* 0x000fca00078e000f */
[----:B------:R1:W-:Y:S05]  /*1990*/  @P1 STS.64 [R12+0xf8], R24 ;  /* 0x0000f8180c001388 */ /* 0x0003ea0000000a00 */
.L_x_13:
[----:B------:R-:W-:-:S13]  /*19a0*/  ISETP.LT.OR P0, PT, R23, R7, P0 ;  /* 0x000000071700720c */ /* 0x000fda0000701670 */
[----:B------:R-:W-:Y:S05]  /*19b0*/  @!P0 BRA `(.L_x_10) ;  /* 0x0000000000408947 */ /* 0x000fea0003800000 */
[-C--:B------:R-:W-:Y:S02]  /*19c0*/  IMAD R21, R4, R23.reuse, R21 ;  /* 0x0000001704157224 */ /* 0x080fe400078e0215 */
[----:B------:R-:W-:Y:S02]  /*19d0*/  IMAD R17, R6, R23, R17 ;  /* 0x0000001706117224 */ /* 0x000fe400078e0211 */
[----:B------:R-:W-:-:S04]  /*19e0*/  IMAD R2, R9, R21, R14 ;  /* 0x0000001509027224 */ /* 0x000fc800078e020e */
[----:B------:R-:W-:-:S04]  /*19f0*/  IMAD R2, R17, 0x3, R2 ;  /* 0x0000000311027824 */ /* 0x000fc800078e0202 */
[----:B------:R-:W-:-:S05]  /*1a00*/  IMAD.IADD R17, R1, 0x1, R2 ;  /* 0x0000000101117824 */ /* 0x000fca00078e0202 */
[----:B------:R-:W2:Y:S02]  /*1a10*/  LDL.U8 R2, [R17+0x6] ;  /* 0x0000060011027983 */ /* 0x000ea40000100000 */
[----:B--2---:R-:W-:-:S13]  /*1a20*/  ISETP.NE.AND P0, PT, R2, RZ, PT ;  /* 0x000000ff0200720c */ /* 0x004fda0003f05270 */
[----:B------:R-:W-:Y:S01]  /*1a30*/  @P0 IMAD R23, R16, 0x7, R23 ;  /* 0x0000000710170824 */ /* 0x000fe200078e0217 */
[----:B------:R-:W-:-:S04]  /*1a40*/  @P0 MOV R2, 0x1 ;  /* 0x0000000100020802 */ /* 0x000fc80000000f00 */
[----:B------:R-:W-:-:S04]  /*1a50*/  @P0 SHF.L.U32 R23, R2, R23, RZ ;  /* 0x0000001702170219 */ /* 0x000fc800000006ff */
[----:B------:R-:W-:Y:S02]  /*1a60*/  @P0 SHF.R.S32.HI R2, RZ, 0x1f, R23 ;  /* 0x0000001fff020819 */ /* 0x000fe40000011417 */
[----:B------:R-:W-:Y:S02]  /*1a70*/  @P0 LOP3.LUT R18, R18, R23, RZ, 0xfc, !PT ;  /* 0x0000001712120212 */ /* 0x000fe400078efcff */
[----:B------:R-:W-:-:S03]  /*1a80*/  @P0 LOP3.LUT R15, R15, R2, RZ, 0xfc, !PT ;  /* 0x000000020f0f0212 */ /* 0x000fc600078efcff */
[----:B0-----:R-:W-:Y:S02]  /*1a90*/  @P0 IMAD.MOV.U32 R20, RZ, RZ, R18 ;  /* 0x000000ffff140224 */ /* 0x001fe400078e0012 */
[----:B------:R-:W-:-:S05]  /*1aa0*/  @P0 IMAD.MOV.U32 R21, RZ, RZ, R15 ;  /* 0x000000ffff150224 */ /* 0x000fca00078e000f */
[----:B------:R2:W-:Y:S02]  /*1ab0*/  @P0 STS.64 [R12+0xf8], R20 ;  /* 0x0000f8140c000388 */ /* 0x0005e40000000a00 */
.L_x_10:
[----:B------:R-:W-:-:S05]  /*1ac0*/  VIADD R16, R16, 0x1 ;  /* 0x0000000110107836 */ /* 0x000fca0000000000 */
[----:B------:R-:W-:-:S13]  /*1ad0*/  ISETP.GE.AND P0, PT, R16, R13, PT ;  /* 0x0000000d1000720c */ /* 0x000fda0003f06270 */
[----:B------:R-:W-:Y:S05]  /*1ae0*/  @!P0 BRA `(.L_x_14) ;  /* 0xfffffff400cc8947 */ /* 0x000fea000383ffff */
.L_x_9:
[----:B------:R-:W-:-:S05]  /*1af0*/  VIADD R8, R8, 0x1 ;  /* 0x0000000108087836 */ /* 0x000fca0000000000 */
[----:B------:R-:W-:-:S13]  /*1b00*/  ISETP.NE.AND P0, PT, R8, 0x4, PT ;  /* 0x000000040800780c */ /* 0x000fda0003f05270 */
[----:B------:R-:W-:Y:S05]  /*1b10*/  @P0 BRA `(.L_x_15) ;  /* 0xfffffff400440947 */ /* 0x000fea000383ffff */
[----:B------:R-:W-:-:S04]  /*1b20*/  IADD3 R3, PT, PT, R3, 0x1, RZ ;  /* 0x0000000103037810 */ /* 0x000fc80007ffe0ff */
        /* <DEDUP_REMOVED lines=8> */
.L_x_23:
[----:B------:R-:W-:-:S05]  /*1bb0*/  IMAD R8, R3, 0x10, R0 ;  /* 0x0000001003087824 */ /* 0x000fca00078e0200 */
[----:B------:R-:W4:Y:S01]  /*1bc0*/  LDL.128 R4, [R8] ;  /* 0x0000000008047983 */ /* 0x000f220000100c00 */
[----:B------:R-:W5:Y:S01]  /*1bd0*/  S2UR UR5, SR_CgaCtaId ;  /* 0x00000000000579c3 */ /* 0x000f620000008800 */
[----:B------:R-:W-:Y:S01]  /*1be0*/  UMOV UR4, 0x400 ;  /* 0x0000040000047882 */ /* 0x000fe20000000000 */
[----:B---3--:R-:W-:Y:S01]  /*1bf0*/  LOP3.LUT R2, R3, 0x1, RZ, 0xc0, !PT ;  /* 0x0000000103027812 */ /* 0x008fe200078ec0ff */
[----:B-12---:R-:W-:Y:S02]  /*1c00*/  HFMA2 R12, -RZ, RZ, 0, 5.9604644775390625e-08 ;  /* 0x00000001ff0c7431 */ /* 0x006fe400000001ff */
[----:B------:R-:W-:Y:S01]  /*1c10*/  IMAD.MOV.U32 R11, RZ, RZ, 0x2 ;  /* 0x00000002ff0b7424 */ /* 0x000fe200078e00ff */
[C---:B------:R-:W-:Y:S02]  /*1c20*/  LOP3.LUT R13, R2.reuse, 0x3, RZ, 0x3c, !PT ;  /* 0x00000003020d7812 */ /* 0x040fe400078e3cff */
[----:B------:R-:W-:Y:S01]  /*1c30*/  LOP3.LUT R2, R2, 0x2, RZ, 0xfc, !PT ;  /* 0x0000000202027812 */ /* 0x000fe200078efcff */
[----:B-----5:R-:W-:-:S06]  /*1c40*/  ULEA UR4, UR5, UR4, 0x18 ;  /* 0x0000000405047291 */ /* 0x020fcc000f8ec0ff */
[C---:B------:R-:W-:Y:S02]  /*1c50*/  LEA R16, R3.reuse, UR4, 0x2 ;  /* 0x0000000403107c11 */ /* 0x040fe4000f8e10ff */
[----:B------:R-:W-:-:S03]  /*1c60*/  LEA R9, R3, UR4, 0x3 ;  /* 0x0000000403097c11 */ /* 0x000fc6000f8e18ff */
[----:B------:R-:W-:Y:S04]  /*1c70*/  STS [R16+0x140], R13 ;  /* 0x0001400d10007388 */ /* 0x000fe80000000800 */
[----:B------:R-:W-:Y:S04]  /*1c80*/  STS [R16+0x160], R2 ;  /* 0x0001600210007388 */ /* 0x000fe80000000800 */
[----:B------:R-:W-:Y:S04]  /*1c90*/  STS.U8 [R3+UR4+0x138], RZ ;  /* 0x000138ff03007988 */ /* 0x000fe80008000004 */
[----:B------:R-:W-:Y:S04]  /*1ca0*/  STS.64 [R9+0x180], RZ ;  /* 0x000180ff09007388 */ /* 0x000fe80000000a00 */
[----:B------:R-:W1:Y:S02]  /*1cb0*/  LDS R10, [R16+0x160] ;  /* 0x00016000100a7984 */ /* 0x000e640000000800 */
[----:B-1----:R-:W-:-:S02]  /*1cc0*/  ISETP.GE.AND P2, PT, R10, 0x1, PT ;  /* 0x000000010a00780c */ /* 0x002fc40003f46270 */
[----:B----4-:R-:W-:Y:S02]  /*1cd0*/  ISETP.GE.AND P0, PT, R4, RZ, PT ;  /* 0x000000ff0400720c */ /* 0x010fe40003f06270 */
[----:B------:R-:W-:-:S11]  /*1ce0*/  ISETP.GE.AND P1, PT, R6, RZ, PT ;  /* 0x000000ff0600720c */ /* 0x000fd60003f26270 */
[----:B------:R-:W-:Y:S02]  /*1cf0*/  @P0 SHF.R.U32.HI R5, RZ, 0x1e, R5 ;  /* 0x0000001eff050819 */ /* 0x000fe40000011605 */
[----:B------:R-:W-:Y:S02]  /*1d00*/  @P1 SHF.R.U32.HI R12, RZ, 0x1f, R7 ;  /* 0x0000001fff0c1819 */ /* 0x000fe40000011607 */
[----:B------:R-:W-:Y:S01]  /*1d10*/  @P0 LOP3.LUT R11, R5, 0x2, RZ, 0xc0, !PT ;  /* 0x00000002050b0812 */ /* 0x000fe200078ec0ff */
[----:B------:R-:W-:Y:S06]  /*1d20*/  @!P2 BRA `(.L_x_17) ;  /* 0x000000080028a947 */ /* 0x000fec0003800000 */
[----:B------:R1:W2:Y:S01]  /*1d30*/  LDS R5, [R16+0x140] ;  /* 0x0001400010057984 */ /* 0x0002a20000000800 */
[----:B------:R-:W-:Y:S01]  /*1d40*/  IMAD.MOV.U32 R7, RZ, RZ, RZ ;  /* 0x000000ffff077224 */ /* 0x000fe200078e00ff */
[----:B------:R-:W-:-:S07]  /*1d50*/  CS2R R14, SRZ ;  /* 0x00000000000e7805 */ /* 0x000fce000001ff00 */
.L_x_22:
[----:B--2---:R-:W-:-:S13]  /*1d60*/  ISETP.GE.AND P0, PT, R5, 0x1, PT ;  /* 0x000000010500780c */ /* 0x004fda0003f06270 */
[----:B-1-3--:R-:W-:Y:S05]  /*1d70*/  @!P0 BRA `(.L_x_18) ;  /* 0x0000000800088947 */ /* 0x00afea0003800000 */
[----:B------:R-:W2:Y:S04]  /*1d80*/  LDL R2, [R8+0x4] ;  /* 0x0000040008027983 */ /* 0x000ea80000100800 */
[----:B------:R-:W3:Y:S01]  /*1d90*/  LDL R13, [R8+0xc] ;  /* 0x00000c00080d7983 */ /* 0x000ee20000100800 */
[----:B------:R-:W-:Y:S01]  /*1da0*/  ISETP.GT.AND P1, PT, R5, 0x3, PT ;  /* 0x000000030500780c */ /* 0x000fe20003f24270 */
[----:B-1----:R-:W-:Y:S01]  /*1db0*/  IMAD.MOV.U32 R16, RZ, RZ, RZ ;  /* 0x000000ffff107224 */ /* 0x002fe200078e00ff */
[----:B------:R-:W-:Y:S01]  /*1dc0*/  PLOP3.LUT P0, PT, PT, PT, PT, 0x80, 0x8 ;  /* 0x000000000008781c */ /* 0x000fe20003f0f070 */
[----:B--2---:R-:W-:Y:S02]  /*1dd0*/  IMAD R17, R2, R7, RZ ;  /* 0x0000000702117224 */ /* 0x004fe400078e02ff */
[----:B---3--:R-:W-:-:S08]  /*1de0*/  IMAD R13, R7, R13, R12 ;  /* 0x0000000d070d7224 */ /* 0x008fd000078e020c */
[----:B------:R-:W-:Y:S05]  /*1df0*/  @!P1 BRA `(.L_x_19) ;  /* 0x0000000400189947 */ /* 0x000fea0003800000 */
[----:B------:R-:W-:Y:S01]  /*1e00*/  PLOP3.LUT P0, PT, PT, PT, PT, 0x8, 0x80 ;  /* 0x000000000080781c */ /* 0x000fe20003f0e170 */
[----:B------:R-:W-:-:S12]  /*1e10*/  VIADD R27, R5, 0xfffffffd ;  /* 0xfffffffd051b7836 */ /* 0x000fd80000000000 */
.L_x_20:
[-C--:B------:R-:W-:Y:S02]  /*1e20*/  IMAD R2, R4, R16.reuse, R17 ;  /* 0x0000001004027224 */ /* 0x080fe400078e0211 */
[----:B------:R-:W-:Y:S02]  /*1e30*/  VIADD R26, R16, 0x1 ;  /* 0x00000001101a7836 */ /* 0x000fe40000000000 */
[----:B-1----:R-:W-:Y:S01]  /*1e40*/  IMAD R21, R6, R16, R13 ;  /* 0x0000001006157224 */ /* 0x002fe200078e020d */
[----:B------:R-:W-:Y:S01]  /*1e50*/  IADD3 R2, PT, PT, R2, R11, RZ ;  /* 0x0000000b02027210 */ /* 0x000fe20007ffe0ff */
[----:B------:R-:W-:Y:S02]  /*1e60*/  IMAD R18, R4, R26, R17 ;  /* 0x0000001a04127224 */ /* 0x000fe400078e0211 */
[----:B------:R-:W-:Y:S02]  /*1e70*/  VIADD R28, R16, 0x2 ;  /* 0x00000002101c7836 */ /* 0x000fe40000000000 */
[----:B------:R-:W-:-:S02]  /*1e80*/  IMAD R2, R21, 0x3, R2 ;  /* 0x0000000315027824 */ /* 0x000fc400078e0202 */
[----:B------:R-:W-:Y:S02]  /*1e90*/  IMAD.IADD R18, R18, 0x1, R11 ;  /* 0x0000000112127824 */ /* 0x000fe400078e020b */
[----:B------:R-:W-:Y:S02]  /*1ea0*/  IMAD R21, R6, R26, R13 ;  /* 0x0000001a06157224 */ /* 0x000fe400078e020d */
[----:B0-----:R-:W-:Y:S02]  /*1eb0*/  IMAD R20, R4, R28, R17 ;  /* 0x0000001c04147224 */ /* 0x001fe400078e0211 */
[----:B------:R-:W-:Y:S02]  /*1ec0*/  IMAD.IADD R24, R1, 0x1, R2 ;  /* 0x0000000101187824 */ /* 0x000fe400078e0202 */
[----:B------:R-:W-:Y:S01]  /*1ed0*/  VIADD R30, R16, 0x3 ;  /* 0x00000003101e7836 */ /* 0x000fe20000000000 */
[----:B------:R-:W-:Y:S01]  /*1ee0*/  IADD3 R20, PT, PT, R20, R11, RZ ;  /* 0x0000000b14147210 */ /* 0x000fe20007ffe0ff */
[----:B------:R-:W-:-:S02]  /*1ef0*/  IMAD R2, R21, 0x3, R18 ;  /* 0x0000000315027824 */ /* 0x000fc400078e0212 */
[----:B------:R-:W-:Y:S01]  /*1f00*/  IMAD R21, R6, R28, R13 ;  /* 0x0000001c06157224 */ /* 0x000fe200078e020d */
[----:B------:R0:W2:Y:S01]  /*1f10*/  LDL.U8 R18, [R24+0xc] ;  /* 0x00000c0018127983 */ /* 0x0000a20000100000 */
[-C--:B------:R-:W-:Y:S02]  /*1f20*/  IMAD R22, R4, R30.reuse, R17 ;  /* 0x0000001e04167224 */ /* 0x080fe400078e0211 */
[----:B------:R-:W-:Y:S02]  /*1f30*/  IMAD.IADD R25, R1, 0x1, R2 ;  /* 0x0000000101197824 */ /* 0x000fe400078e0202 */
[----:B------:R-:W-:Y:S02]  /*1f40*/  IMAD R2, R21, 0x3, R20 ;  /* 0x0000000315027824 */ /* 0x000fe400078e0214 */
[----:B------:R-:W-:Y:S01]  /*1f50*/  IMAD.IADD R22, R22, 0x1, R11 ;  /* 0x0000000116167824 */ /* 0x000fe200078e020b */
[----:B------:R-:W3:Y:S01]  /*1f60*/  LDL.U8 R20, [R25+0xc] ;  /* 0x00000c0019147983 */ /* 0x000ee20000100000 */
[----:B------:R-:W-:-:S02]  /*1f70*/  IMAD R21, R6, R30, R13 ;  /* 0x0000001e06157224 */ /* 0x000fc400078e020d */
[----:B------:R-:W-:Y:S02]  /*1f80*/  IMAD.IADD R23, R1, 0x1, R2 ;  /* 0x0000000101177824 */ /* 0x000fe400078e0202 */
[----:B------:R-:W-:-:S03]  /*1f90*/  IMAD R2, R21, 0x3, R22 ;  /* 0x0000000315027824 */ /* 0x000fc600078e0216 */
[----:B------:R-:W4:Y:S01]  /*1fa0*/  LDL.U8 R22, [R23+0xc] ;  /* 0x00000c0017167983 */ /* 0x000f220000100000 */
[----:B0-----:R-:W-:-:S06]  /*1fb0*/  IMAD.IADD R24, R1, 0x1, R2 ;  /* 0x0000000101187824 */ /* 0x001fcc00078e0202 */
[----:B------:R-:W5:Y:S01]  /*1fc0*/  LDL.U8 R24, [R24+0xc] ;  /* 0x00000c0018187983 */ /* 0x000f620000100000 */
[----:B--2---:R-:W-:Y:S02]  /*1fd0*/  ISETP.NE.AND P1, PT, R18, RZ, PT ;  /* 0x000000ff1200720c */ /* 0x004fe40003f25270 */
[----:B---3--:R-:W-:-:S11]  /*1fe0*/  ISETP.NE.AND P2, PT, R20, RZ, PT ;  /* 0x000000ff1400720c */ /* 0x008fd60003f45270 */
[----:B------:R-:W-:Y:S01]  /*1ff0*/  @P1 IMAD R2, R7, 0x7, R16 ;  /* 0x0000000707021824 */ /* 0x000fe200078e0210 */
[----:B------:R-:W-:Y:S02]  /*2000*/  @P1 MOV R21, 0x1 ;  /* 0x0000000100151802 */ /* 0x000fe40000000f00 */
[----:B----4-:R-:W-:Y:S02]  /*2010*/  ISETP.NE.AND P3, PT, R22, RZ, PT ;  /* 0x000000ff1600720c */ /* 0x010fe40003f65270 */
[----:B------:R-:W-:Y:S02]  /*2020*/  @P1 SHF.L.U32 R21, R21, R2, RZ ;  /* 0x0000000215151219 */ /* 0x000fe400000006ff */
[----:B------:R-:W-:Y:S01]  /*2030*/  IADD3 R16, PT, PT, R16, 0x4, RZ ;  /* 0x0000000410107810 */ /* 0x000fe20007ffe0ff */
[----:B------:R-:W-:Y:S01]  /*2040*/  @P2 IMAD R2, R7, 0x7, R26 ;  /* 0x0000000707022824 */ /* 0x000fe200078e021a */
[----:B------:R-:W-:Y:S01]  /*2050*/  @P1 SHF.R.S32.HI R18, RZ, 0x1f, R21 ;  /* 0x0000001fff121819 */ /* 0x000fe20000011415 */
[----:B------:R-:W-:Y:S01]  /*2060*/  @P2 IMAD.MOV.U32 R23, RZ, RZ, 0x1 ;  /* 0x00000001ff172424 */ /* 0x000fe200078e00ff */
[----:B-----5:R-:W-:-:S02]  /*2070*/  ISETP.NE.AND P4, PT, R24, RZ, PT ;  /* 0x000000ff1800720c */ /* 0x020fc40003f85270 */
[----:B------:R-:W-:Y:S02]  /*2080*/  @P1 LOP3.LUT R14, R14, R21, RZ, 0xfc, !PT ;  /* 0x000000150e0e1212 */ /* 0x000fe400078efcff */
[----:B------:R-:W-:Y:S01]  /*2090*/  @P2 SHF.L.U32 R23, R23, R2, RZ ;  /* 0x0000000217172219 */ /* 0x000fe200000006ff */
[----:B------:R-:W-:Y:S01]  /*20a0*/  @P3 IMAD R2, R7, 0x7, R28 ;  /* 0x0000000707023824 */ /* 0x000fe200078e021c */
[----:B------:R-:W-:Y:S01]  /*20b0*/  @P1 LOP3.LUT R15, R15, R18, RZ, 0xfc, !PT ;  /* 0x000000120f0f1212 */ /* 0x000fe200078efcff */
[----:B------:R-:W-:Y:S01]  /*20c0*/  @P3 IMAD.MOV.U32 R25, RZ, RZ, 0x1 ;  /* 0x00000001ff193424 */ /* 0x000fe200078e00ff */
[----:B------:R-:W-:Y:S01]  /*20d0*/  @P2 SHF.R.S32.HI R18, RZ, 0x1f, R23 ;  /* 0x0000001fff122819 */ /* 0x000fe20000011417 */
[----:B------:R-:W-:Y:S01]  /*20e0*/  @P1 IMAD.MOV.U32 R20, RZ, RZ, R14 ;  /* 0x000000ffff141224 */ /* 0x000fe200078e000e */
[----:B------:R-:W-:Y:S01]  /*20f0*/  @P2 LOP3.LUT R14, R14, R23, RZ, 0xfc, !PT ;  /* 0x000000170e0e2212 */ /* 0x000fe200078efcff */
[----:B------:R-:W-:Y:S01]  /*2100*/  @P1 IMAD.MOV.U32 R21, RZ, RZ, R15 ;  /* 0x000000ffff151224 */ /* 0x000fe200078e000f */
[----:B------:R-:W-:Y:S01]  /*2110*/  @P3 SHF.L.U32 R25, R25, R2, RZ ;  /* 0x0000000219193219 */ /* 0x000fe200000006ff */
[----:B------:R-:W-:Y:S01]  /*2120*/  @P4 IMAD R2, R7, 0x7, R30 ;  /* 0x0000000707024824 */ /* 0x000fe200078e021e */
[----:B------:R-:W-:Y:S01]  /*2130*/  @P2 LOP3.LUT R15, R15, R18, RZ, 0xfc, !PT ;  /* 0x000000120f0f2212 */ /* 0x000fe200078efcff */
[----:B------:R-:W-:Y:S01]  /*2140*/  @P4 IMAD.MOV.U32 R29, RZ, RZ, 0x1 ;  /* 0x00000001ff1d4424 */ /* 0x000fe200078e00ff */
[----:B------:R-:W-:Y:S01]  /*2150*/  @P2 MOV R22, R14 ;  /* 0x0000000e00162202 */ /* 0x000fe20000000f00 */
        /* <DEDUP_REMOVED lines=16> */
.L_x_19:
[----:B------:R-:W-:-:S05]  /*2260*/  IMAD.IADD R2, R5, 0x1, -R16 ;  /* 0x0000000105027824 */ /* 0x000fca00078e0a10 */
[----:B------:R-:W-:-:S13]  /*2270*/  ISETP.GT.AND P1, PT, R2, 0x1, PT ;  /* 0x000000010200780c */ /* 0x000fda0003f24270 */
[----:B------:R-:W-:Y:S05]  /*2280*/  @!P1 BRA `(.L_x_21) ;  /* 0x0000000000849947 */ /* 0x000fea0003800000 */
[-C--:B------:R-:W-:Y:S02]  /*2290*/  IMAD R2, R4, R16.reuse, R17 ;  /* 0x0000001004027224 */ /* 0x080fe400078e0211 */
[----:B------:R-:W-:Y:S02]  /*22a0*/  VIADD R24, R16, 0x1 ;  /* 0x0000000110187836 */ /* 0x000fe40000000000 */
[----:B------:R-:W-:Y:S02]  /*22b0*/  IMAD.IADD R2, R2, 0x1, R11 ;  /* 0x0000000102027824 */ /* 0x000fe400078e020b */
[----:B-1----:R-:W-:Y:S02]  /*22c0*/  IMAD R21, R6, R16, R13 ;  /* 0x0000001006157224 */ /* 0x002fe400078e020d */
[----:B------:R-:W-:Y:S02]  /*22d0*/  IMAD R18, R4, R24, R17 ;  /* 0x0000001804127224 */ /* 0x000fe400078e0211 */
[----:B------:R-:W-:-:S02]  /*22e0*/  IMAD R2, R21, 0x3, R2 ;  /* 0x0000000315027824 */ /* 0x000fc400078e0202 */
[----:B------:R-:W-:Y:S02]  /*22f0*/  IMAD.IADD R18, R18, 0x1, R11 ;  /* 0x0000000112127824 */ /* 0x000fe400078e020b */
[----:B------:R-:W-:Y:S01]  /*2300*/  IMAD R21, R6, R24, R13 ;  /* 0x0000001806157224 */ /* 0x000fe200078e020d */
[----:B------:R-:W-:-:S03]  /*2310*/  IADD3 R22, PT, PT, R1, R2, RZ ;  /* 0x0000000201167210 */ /* 0x000fc60007ffe0ff */
[----:B------:R-:W-:Y:S02]  /*2320*/  IMAD R2, R21, 0x3, R18 ;  /* 0x0000000315027824 */ /* 0x000fe400078e0212 */
[----:B------:R-:W2:Y:S02]  /*2330*/  LDL.U8 R18, [R22+0xc] ;  /* 0x00000c0016127983 */ /* 0x000ea40000100000 */
[----:B0-----:R-:W-:-:S05]  /*2340*/  IMAD.IADD R20, R1, 0x1, R2 ;  /* 0x0000000101147824 */ /* 0x001fca00078e0202 */
[----:B------:R-:W3:Y:S01]  /*2350*/  LDL.U8 R2, [R20+0xc] ;  /* 0x00000c0014027983 */ /* 0x000ee20000100000 */
[----:B--2---:R-:W-:Y:S02]  /*2360*/  ISETP.NE.AND P0, PT, R18, RZ, PT ;  /* 0x000000ff1200720c */ /* 0x004fe40003f05270 */
[----:B---3--:R-:W-:-:S11]  /*2370*/  ISETP.NE.AND P1, PT, R2, RZ, PT ;  /* 0x000000ff0200720c */ /* 0x008fd60003f25270 */
[----:B------:R-:W-:Y:S02]  /*2380*/  @P0 IMAD R16, R7, 0x7, R16 ;  /* 0x0000000707100824 */ /* 0x000fe400078e0210 */
[----:B------:R-:W-:-:S05]  /*2390*/  @P0 IMAD.MOV.U32 R21, RZ, RZ, 0x1 ;  /* 0x00000001ff150424 */ /* 0x000fca00078e00ff */
        /* <DEDUP_REMOVED lines=8> */
[----:B------:R-:W-:Y:S01]  /*2420*/  @P1 SHF.R.S32.HI R2, RZ, 0x1f, R23 ;  /* 0x0000001fff021819 */ /* 0x000fe20000011417 */
[----:B------:R-:W-:Y:S01]  /*2430*/  VIADD R16, R24, 0x1 ;  /* 0x0000000118107836 */ /* 0x000fe20000000000 */
[----:B------:R-:W-:-:S02]  /*2440*/  @P0 MOV R21, R15 ;  /* 0x0000000f00150202 */ /* 0x000fc40000000f00 */
[----:B------:R-:W-:Y:S02]  /*2450*/  @P1 LOP3.LUT R14, R14, R23, RZ, 0xfc, !PT ;  /* 0x000000170e0e1212 */ /* 0x000fe400078efcff */
[----:B------:R-:W-:Y:S01]  /*2460*/  @P1 LOP3.LUT R15, R15, R2, RZ, 0xfc, !PT ;  /* 0x000000020f0f1212 */ /* 0x000fe200078efcff */
[----:B------:R2:W-:Y:S01]  /*2470*/  @P0 STS.64 [R9+0x180], R20 ;  /* 0x0001801409000388 */ /* 0x0005e20000000a00 */
[----:B------:R-:W-:-:S03]  /*2480*/  PLOP3.LUT P0, PT, PT, PT, PT, 0x8, 0x80 ;  /* 0x000000000080781c */ /* 0x000fc60003f0e170 */
[----:B------:R2:W-:Y:S10]  /*2490*/  @P1 STS.64 [R9+0x180], R14 ;  /* 0x0001800e09001388 */ /* 0x0005f40000000a00 */
.L_x_21:
[----:B------:R-:W-:-:S13]  /*24a0*/  ISETP.LT.OR P0, PT, R16, R5, P0 ;  /* 0x000000051000720c */ /* 0x000fda0000701670 */
[----:B------:R-:W-:Y:S05]  /*24b0*/  @!P0 BRA `(.L_x_18) ;  /* 0x0000000000388947 */ /* 0x000fea0003800000 */
[-C--:B------:R-:W-:Y:S02]  /*24c0*/  IMAD R2, R4, R16.reuse, R17 ;  /* 0x0000001004027224 */ /* 0x080fe400078e0211 */
[----:B------:R-:W-:Y:S02]  /*24d0*/  IMAD R13, R6, R16, R13 ;  /* 0x00000010060d7224 */ /* 0x000fe400078e020d */
[----:B------:R-:W-:-:S04]  /*24e0*/  IMAD.IADD R2, R2, 0x1, R11 ;  /* 0x0000000102027824 */ /* 0x000fc800078e020b */
[----:B------:R-:W-:-:S04]  /*24f0*/  IMAD R2, R13, 0x3, R2 ;  /* 0x000000030d027824 */ /* 0x000fc800078e0202 */
[----:B------:R-:W-:-:S05]  /*2500*/  IMAD.IADD R17, R1, 0x1, R2 ;  /* 0x0000000101117824 */ /* 0x000fca00078e0202 */
[----:B------:R-:W3:Y:S02]  /*2510*/  LDL.U8 R2, [R17+0xc] ;  /* 0x00000c0011027983 */ /* 0x000ee40000100000 */
[----:B---3--:R-:W-:-:S13]  /*2520*/  ISETP.NE.AND P0, PT, R2, RZ, PT ;  /* 0x000000ff0200720c */ /* 0x008fda0003f05270 */
[----:B------:R-:W-:Y:S02]  /*2530*/  @P0 IMAD R16, R7, 0x7, R16 ;  /* 0x0000000707100824 */ /* 0x000fe400078e0210 */
[----:B------:R-:W-:-:S05]  /*2540*/  @P0 IMAD.MOV.U32 R13, RZ, RZ, 0x1 ;  /* 0x00000001ff0d0424 */ /* 0x000fca00078e00ff */
[----:B------:R-:W-:-:S04]  /*2550*/  @P0 SHF.L.U32 R13, R13, R16, RZ ;  /* 0x000000100d0d0219 */ /* 0x000fc800000006ff */
[----:B------:R-:W-:Y:S02]  /*2560*/  @P0 SHF.R.S32.HI R2, RZ, 0x1f, R13 ;  /* 0x0000001fff020819 */ /* 0x000fe4000001140d */
[----:B-12---:R-:W-:Y:S02]  /*2570*/  @P0 LOP3.LUT R14, R14, R13, RZ, 0xfc, !PT ;  /* 0x0000000d0e0e0212 */ /* 0x006fe400078efcff */
[----:B------:R-:W-:-:S05]  /*2580*/  @P0 LOP3.LUT R15, R15, R2, RZ, 0xfc, !PT ;  /* 0x000000020f0f0212 */ /* 0x000fca00078efcff */
[----:B------:R3:W-:Y:S02]  /*2590*/  @P0 STS.64 [R9+0x180], R14 ;  /* 0x0001800e09000388 */ /* 0x0007e40000000a00 */
.L_x_18:
[----:B------:R-:W-:-:S04]  /*25a0*/  IADD3 R7, PT, PT, R7, 0x1, RZ ;  /* 0x0000000107077810 */ /* 0x000fc80007ffe0ff */
[----:B------:R-:W-:-:S13]  /*25b0*/  ISETP.GE.AND P0, PT, R7, R10, PT ;  /* 0x0000000a0700720c */ /* 0x000fda0003f06270 */
[----:B------:R-:W-:Y:S05]  /*25c0*/  @!P0 BRA `(.L_x_22) ;  /* 0xfffffff400e48947 */ /* 0x000fea000383ffff */
.L_x_17:
[----:B------:R-:W-:-:S05]  /*25d0*/  VIADD R3, R3, 0x1 ;  /* 0x0000000103037836 */ /* 0x000fca0000000000 */
[----:B------:R-:W-:-:S13]  /*25e0*/  ISETP.NE.AND P0, PT, R3, 0x4, PT ;  /* 0x000000040300780c */ /* 0x000fda0003f05270 */
[----:B------:R-:W-:Y:S05]  /*25f0*/  @P0 BRA `(.L_x_23) ;  /* 0xfffffff4006c0947 */ /* 0x000fea000383ffff */
[----:B------:R-:W4:Y:S01]  /*2600*/  S2UR UR5, SR_CgaCtaId ;  /* 0x00000000000579c3 */ /* 0x000f220000008800 */
[----:B------:R-:W-:Y:S01]  /*2610*/  UMOV UR4, 0x400 ;  /* 0x0000040000047882 */ /* 0x000fe20000000000 */
[----:B------:R-:W-:Y:S01]  /*2620*/  IMAD.MOV.U32 R2, RZ, RZ, 0x4 ;  /* 0x00000004ff027424 */ /* 0x000fe200078e00ff */
[----:B----4-:R-:W-:-:S09]  /*2630*/  ULEA UR4, UR5, UR4, 0x18 ;  /* 0x0000000405047291 */ /* 0x010fd2000f8ec0ff */
[----:B------:R4:W-:Y:S01]  /*2640*/  STS [UR4+0x14], R2 ;  /* 0x00001402ff007988 */ /* 0x0009e20008000804 */
[----:B------:R-:W-:-:S05]  /*2650*/  UMOV UR4, URZ ;  /* 0x000000ff00047c82 */ /* 0x000fca0008000000 */
.L_x_30:
[----:B------:R-:W-:-:S04]  /*2660*/  IMAD.U32 R13, RZ, RZ, UR4 ;  /* 0x00000004ff0d7e24 */ /* 0x000fc8000f8e00ff */
[----:B------:R-:W-:-:S05]  /*2670*/  IMAD R3, R13, 0x10, R0 ;  /* 0x000000100d037824 */ /* 0x000fca00078e0200 */
[----:B-123--:R-:W2:Y:S01]  /*2680*/  LDL.128 R8, [R3] ;  /* 0x0000000003087983 */ /* 0x00eea20000100c00 */
[----:B------:R-:W1:Y:S01]  /*2690*/  S2UR UR6, SR_CgaCtaId ;  /* 0x00000000000679c3 */ /* 0x000e620000008800 */
[----:B------:R-:W-:Y:S01]  /*26a0*/  UMOV UR5, 0x400 ;  /* 0x0000040000057882 */ /* 0x000fe20000000000 */
[----:B----4-:R-:W-:Y:S02]  /*26b0*/  HFMA2 R2, -RZ, RZ, 0, 1.78813934326171875e-07 ;  /* 0x00000003ff027431 */ /* 0x010fe400000001ff */
[----:B------:R-:W-:Y:S02]  /*26c0*/  IMAD.MOV.U32 R6, RZ, RZ, 0x2 ;  /* 0x00000002ff067424 */ /* 0x000fe400078e00ff */
[----:B------:R-:W-:Y:S01]  /*26d0*/  IMAD.MOV.U32 R7, RZ, RZ, 0x2 ;  /* 0x00000002ff077424 */ /* 0x000fe200078e00ff */
[----:B-1----:R-:W-:-:S04]  /*26e0*/  ULEA UR5, UR6, UR5, 0x18 ;  /* 0x0000000506057291 */ /* 0x002fc8000f8ec0ff */
[----:B------:R-:W-:Y:S02]  /*26f0*/  ULEA UR6, UR4, UR5, 0x2 ;  /* 0x0000000504067291 */ /* 0x000fe4000f8e10ff */
[----:B------:R-:W-:-:S07]  /*2700*/  ULEA UR7, UR4, UR5, 0x3 ;  /* 0x0000000504077291 */ /* 0x000fce000f8e18ff */
[----:B------:R-:W-:Y:S04]  /*2710*/  STS [UR6+0x1c8], R2 ;  /* 0x0001c802ff007988 */ /* 0x000fe80008000806 */
[----:B------:R-:W-:Y:S04]  /*2720*/  STS [UR6+0x1e8], R2 ;  /* 0x0001e802ff007988 */ /* 0x000fe80008000806 */
[----:B------:R-:W-:Y:S04]  /*2730*/  STS.U8 [R13+UR5+0x1c0], RZ ;  /* 0x0001c0ff0d007988 */ /* 0x000fe80008000005 */
[----:B------:R-:W-:Y:S04]  /*2740*/  STS.64 [UR7+0x208], RZ ;  /* 0x000208ffff007988 */ /* 0x000fe80008000a07 */
[----:B------:R-:W1:Y:S02]  /*2750*/  LDS R5, [UR6+0x1e8] ;  /* 0x0001e806ff057984 */ /* 0x000e640008000800 */
[----:B-1----:R-:W-:-:S02]  /*2760*/  ISETP.GE.AND P2, PT, R5, 0x1, PT ;  /* 0x000000010500780c */ /* 0x002fc40003f46270 */
[----:B--2---:R-:W-:Y:S02]  /*2770*/  ISETP.GE.AND P0, PT, R8, RZ, PT ;  /* 0x000000ff0800720c */ /* 0x004fe40003f06270 */
[----:B------:R-:W-:-:S11]  /*2780*/  ISETP.GE.AND P1, PT, R10, RZ, PT ;  /* 0x000000ff0a00720c */ /* 0x000fd60003f26270 */
[----:B------:R-:W-:Y:S02]  /*2790*/  @P0 SHF.R.U32.HI R9, RZ, 0x1e, R9 ;  /* 0x0000001eff090819 */ /* 0x000fe40000011609 */
[----:B------:R-:W-:Y:S02]  /*27a0*/  @P1 SHF.R.U32.HI R11, RZ, 0x1e, R11 ;  /* 0x0000001eff0b1819 */ /* 0x000fe4000001160b */
[----:B------:R-:W-:Y:S02]  /*27b0*/  @P0 LOP3.LUT R6, R9, 0x2, RZ, 0xc0, !PT ;  /* 0x0000000209060812 */ /* 0x000fe400078ec0ff */
[----:B------:R-:W-:Y:S01]  /*27c0*/  @P1 LOP3.LUT R7, R11, 0x2, RZ, 0xc0, !PT ;  /* 0x000000020b071812 */ /* 0x000fe200078ec0ff */
[----:B------:R-:W-:Y:S06]  /*27d0*/  @!P2 BRA `(.L_x_24) ;  /* 0x000000080028a947 */ /* 0x000fec0003800000 */
[----:B------:R-:W1:Y:S01]  /*27e0*/  LDS R9, [UR6+0x1c8] ;  /* 0x0001c806ff097984 */ /* 0x000e620008000800 */
[----:B------:R-:W-:Y:S01]  /*27f0*/  IMAD.MOV.U32 R12, RZ, RZ, RZ ;  /* 0x000000ffff0c7224 */ /* 0x000fe200078e00ff */
[----:B------:R-:W-:-:S07]  /*2800*/  CS2R R14, SRZ ;  /* 0x00000000000e7805 */ /* 0x000fce000001ff00 */
.L_x_29:
[----:B-1----:R-:W-:-:S13]  /*2810*/  ISETP.GE.AND P0, PT, R9, 0x1, PT ;  /* 0x000000010900780c */ /* 0x002fda0003f06270 */
[----:B--23--:R-:W-:Y:S05]  /*2820*/  @!P0 BRA `(.L_x_25) ;  /* 0x0000000800088947 */ /* 0x00cfea0003800000 */
        /* <DEDUP_REMOVED lines=8> */
[----:B------:R-:W-:Y:S02]  /*28b0*/  PLOP3.LUT P0, PT, PT, PT, PT, 0x8, 0x80 ;  /* 0x000000000080781c */ /* 0x000fe40003f0e170 */
[----:B------:R-:W-:-:S11]  /*28c0*/  IADD3 R26, PT, PT, R9, -0x3, RZ ;  /* 0xfffffffd091a7810 */ /* 0x000fd60007ffe0ff */
.L_x_27:
[-C--:B-1----:R-:W-:Y:S01]  /*28d0*/  IMAD R21, R8, R17.reuse, R13 ;  /* 0x0000001108157224 */ /* 0x082fe200078e020d */
[C---:B------:R-:W-:Y:S01]  /*28e0*/  IADD3 R29, PT, PT, R17.reuse, 0x3, RZ ;  /* 0x00000003111d7810 */ /* 0x040fe20007ffe0ff */
[----:B------:R-:W-:Y:S02]  /*28f0*/  VIADD R25, R17, 0x1 ;  /* 0x0000000111197836 */ /* 0x000fe40000000000 */
[----:B------:R-:W-:Y:S02]  /*2900*/  IMAD R23, R10, R17, R11 ;  /* 0x000000110a177224 */ /* 0x000fe400078e020b */
[----:B------:R-:W-:Y:S02]  /*2910*/  IMAD.IADD R2, R21, 0x1, R6 ;  /* 0x0000000115027824 */ /* 0x000fe400078e0206 */
[----:B------:R-:W-:Y:S02]  /*2920*/  IMAD R21, R8, R25, R13 ;  /* 0x0000001908157224 */ /* 0x000fe400078e020d */
[----:B------:R-:W-:-:S02]  /*2930*/  VIADD R27, R17, 0x2 ;  /* 0x00000002111b7836 */ /* 0x000fc40000000000 */
[----:B------:R-:W-:Y:S02]  /*2940*/  IMAD R2, R23, 0x3, R2 ;  /* 0x0000000317027824 */ /* 0x000fe400078e0202 */
[----:B------:R-:W-:Y:S02]  /*2950*/  IMAD.IADD R21, R21, 0x1, R6 ;  /* 0x0000000115157824 */ /* 0x000fe400078e0206 */
[----:B------:R-:W-:Y:S02]  /*2960*/  IMAD R4, R10, R25, R11 ;  /* 0x000000190a047224 */ /* 0x000fe400078e020b */
[----:B------:R-:W-:Y:S02]  /*2970*/  IMAD R23, R8, R27, R13 ;  /* 0x0000001b08177224 */ /* 0x000fe400078e020d */
[----:B------:R-:W-:Y:S02]  /*2980*/  IMAD.IADD R16, R1, 0x1, R2 ;  /* 0x0000000101107824 */ /* 0x000fe400078e0202 */
[----:B------:R-:W-:-:S02]  /*2990*/  IMAD R2, R4, 0x3, R21 ;  /* 0x0000000304027824 */ /* 0x000fc400078e0215 */
[----:B------:R-:W-:Y:S02]  /*29a0*/  IMAD R4, R10, R27, R11 ;  /* 0x0000001b0a047224 */ /* 0x000fe400078e020b */
[----:B------:R-:W-:Y:S01]  /*29b0*/  IMAD.IADD R23, R23, 0x1, R6 ;  /* 0x0000000117177824 */ /* 0x000fe200078e0206 */
[----:B------:R-:W2:Y:S01]  /*29c0*/  LDL.U8 R16, [R16+0x12] ;  /* 0x0000120010107983 */ /* 0x000ea20000100000 */
[----:B------:R-:W-:Y:S02]  /*29d0*/  IMAD R21, R8, R29, R13 ;  /* 0x0000001d08157224 */ /* 0x000fe400078e020d */
[----:B------:R-:W-:Y:S02]  /*29e0*/  IMAD.IADD R18, R1, 0x1, R2 ;  /* 0x0000000101127824 */ /* 0x000fe400078e0202 */
[----:B------:R-:W-:Y:S02]  /*29f0*/  IMAD R2, R4, 0x3, R23 ;  /* 0x0000000304027824 */ /* 0x000fe400078e0217 */
[----:B------:R-:W-:-:S02]  /*2a00*/  IMAD.IADD R4, R21, 0x1, R6 ;  /* 0x0000000115047824 */ /* 0x000fc400078e0206 */
[----:B------:R-:W-:Y:S01]  /*2a10*/  IMAD R21, R10, R29, R11 ;  /* 0x0000001d0a157224 */ /* 0x000fe200078e020b */
[----:B------:R-:W3:Y:S01]  /*2a20*/  LDL.U8 R18, [R18+0x12] ;  /* 0x0000120012127983 */ /* 0x000ee20000100000 */
[----:B------:R-:W-:Y:S02]  /*2a30*/  IADD3 R22, PT, PT, R1, R2, RZ ;  /* 0x0000000201167210 */ /* 0x000fe40007ffe0ff */
[----:B------:R-:W-:-:S04]  /*2a40*/  IMAD R4, R21, 0x3, R4 ;  /* 0x0000000315047824 */ /* 0x000fc800078e0204 */
[----:B0-----:R-:W-:Y:S02]  /*2a50*/  IMAD.IADD R20, R1, 0x1, R4 ;  /* 0x0000000101147824 */ /* 0x001fe400078e0204 */
[----:B------:R-:W4:Y:S04]  /*2a60*/  LDL.U8 R4, [R22+0x12] ;  /* 0x0000120016047983 */ /* 0x000f280000100000 */
[----:B------:R-:W5:Y:S01]  /*2a70*/  LDL.U8 R20, [R20+0x12] ;  /* 0x0000120014147983 */ /* 0x000f620000100000 */
[----:B--2---:R-:W-:Y:S02]  /*2a80*/  ISETP.NE.AND P1, PT, R16, RZ, PT ;  /* 0x000000ff1000720c */ /* 0x004fe40003f25270 */
[----:B---3--:R-:W-:-:S11]  /*2a90*/  ISETP.NE.AND P2, PT, R18, RZ, PT ;  /* 0x000000ff1200720c */ /* 0x008fd60003f45270 */
[----:B------:R-:W-:Y:S02]  /*2aa0*/  @P1 IMAD R2, R12, 0x7, R17 ;  /* 0x000000070c021824 */ /* 0x000fe400078e0211 */
[----:B------:R-:W-:Y:S01]  /*2ab0*/  @P1 IMAD.MOV.U32 R21, RZ, RZ, 0x1 ;  /* 0x00000001ff151424 */ /* 0x000fe200078e00ff */
[----:B----4-:R-:W-:-:S04]  /*2ac0*/  ISETP.NE.AND P3, PT, R4, RZ, PT ;  /* 0x000000ff0400720c */ /* 0x010fc80003f65270 */
[----:B------:R-:W-:Y:S02]  /*2ad0*/  @P1 SHF.L.U32 R21, R21, R2, RZ ;  /* 0x0000000215151219 */ /* 0x000fe400000006ff */
[----:B-----5:R-:W-:Y:S01]  /*2ae0*/  ISETP.NE.AND P4, PT, R20, RZ, PT ;  /* 0x000000ff1400720c */ /* 0x020fe20003f85270 */
[----:B------:R-:W-:Y:S02]  /*2af0*/  @P2 IMAD R2, R12, 0x7, R25 ;  /* 0x000000070c022824 */ /* 0x000fe400078e0219 */
[----:B------:R-:W-:Y:S01]  /*2b00*/  @P2 IMAD.MOV.U32 R23, RZ, RZ, 0x1 ;  /* 0x00000001ff172424 */ /* 0x000fe200078e00ff */
[----:B------:R-:W-:-:S04]  /*2b10*/  @P1 SHF.R.S32.HI R4, RZ, 0x1f, R21 ;  /* 0x0000001fff041819 */ /* 0x000fc80000011415 */
[----:B------:R-:W-:Y:S01]  /*2b20*/  @P2 SHF.L.U32 R23, R23, R2, RZ ;  /* 0x0000000217172219 */ /* 0x000fe200000006ff */
[----:B------:R-:W-:Y:S01]  /*2b30*/  @P3 IMAD R2, R12, 0x7, R27 ;  /* 0x000000070c023824 */ /* 0x000fe200078e021b */
[----:B------:R-:W-:Y:S01]  /*2b40*/  @P1 LOP3.LUT R15, R15, R4, RZ, 0xfc, !PT ;  /* 0x000000040f0f1212 */ /* 0x000fe200078efcff */
[----:B------:R-:W-:Y:S01]  /*2b50*/  @P3 IMAD.MOV.U32 R25, RZ, RZ, 0x1 ;  /* 0x00000001ff193424 */ /* 0x000fe200078e00ff */
[----:B------:R-:W-:Y:S02]  /*2b60*/  @P1 LOP3.LUT R14, R14, R21, RZ, 0xfc, !PT ;  /* 0x000000150e0e1212 */ /* 0x000fe400078efcff */
[----:B------:R-:W-:Y:S01]  /*2b70*/  @P2 SHF.R.S32.HI R4, RZ, 0x1f, R23 ;  /* 0x0000001fff042819 */ /* 0x000fe20000011417 */
[----:B------:R-:W-:Y:S01]  /*2b80*/  @P1 IMAD.MOV.U32 R21, RZ, RZ, R15 ;  /* 0x000000ffff151224 */ /* 0x000fe200078e000f */
[----:B------:R-:W-:Y:S01]  /*2b90*/  @P3 SHF.L.U32 R25, R25, R2, RZ ;  /* 0x0000000219193219 */ /* 0x000fe200000006ff */
[----:B------:R-:W-:Y:S01]  /*2ba0*/  @P4 IMAD R2, R12, 0x7, R29 ;  /* 0x000000070c024824 */ /* 0x000fe200078e021d */
[----:B------:R-:W-:Y:S01]  /*2bb0*/  @P1 MOV R20, R14 ;  /* 0x0000000e00141202 */ /* 0x000fe20000000f00 */
[----:B------:R-:W-:Y:S01]  /*2bc0*/  @P4 IMAD.MOV.U32 R27, RZ, RZ, 0x1 ;  /* 0x00000001ff1b4424 */ /* 0x000fe200078e00ff */
[----:B------:R-:W-:Y:S01]  /*2bd0*/  @P2 LOP3.LUT R15, R15, R4, RZ, 0xfc, !PT ;  /* 0x000000040f0f2212 */ /* 0x000fe200078efcff */
[----:B------:R-:W-:Y:S01]  /*2be0*/  VIADD R17, R17, 0x4 ;  /* 0x0000000411117836 */ /* 0x000fe20000000000 */
[----:B------:R-:W-:-:S02]  /*2bf0*/  @P2 LOP3.LUT R14, R14, R23, RZ, 0xfc, !PT ;  /* 0x000000170e0e2212 */ /* 0x000fc400078efcff */
[----:B------:R-:W-:Y:S01]  /*2c00*/  @P3 SHF.R.S32.HI R4, RZ, 0x1f, R25 ;  /* 0x0000001fff043819 */ /* 0x000fe20000011419 */
[----:B------:R1:W-:Y:S01]  /*2c10*/  @P1 STS.64 [UR7+0x208], R20 ;  /* 0x00020814ff001988 */ /* 0x0003e20008000a07 */
[----:B------:R-:W-:Y:S01]  /*2c20*/  @P4 SHF.L.U32 R27, R27, R2, RZ ;  /* 0x000000021b1b4219 */ /* 0x000fe200000006ff */
[----:B------:R-:W-:Y:S01]  /*2c30*/  @P2 IMAD.MOV.U32 R23, RZ, RZ, R15 ;  /* 0x000000ffff172224 */ /* 0x000fe200078e000f */
[----:B------:R-:W-:Y:S01]  /*2c40*/  ISETP.GE.AND P1, PT, R17, R26, PT ;  /* 0x0000001a1100720c */ /* 0x000fe20003f26270 */
[----:B------:R-:W-:Y:S01]  /*2c50*/  @P2 IMAD.MOV.U32 R22, RZ, RZ, R14 ;  /* 0x000000ffff162224 */ /* 0x000fe200078e000e */
[----:B------:R-:W-:Y:S02]  /*2c60*/  @P3 LOP3.LUT R15, R15, R4, RZ, 0xfc, !PT ;  /* 0x000000040f0f3212 */ /* 0x000fe400078efcff */
[----:B------:R-:W-:Y:S02]  /*2c70*/  @P3 LOP3.LUT R14, R14, R25, RZ, 0xfc, !PT ;  /* 0x000000190e0e3212 */ /* 0x000fe400078efcff */
[----:B------:R-:W-:Y:S01]  /*2c80*/  @P4 SHF.R.S32.HI R2, RZ, 0x1f, R27 ;  /* 0x0000001fff024819 */ /* 0x000fe2000001141b */
[----:B------:R-:W-:Y:S01]  /*2c90*/  @P3 IMAD.MOV.U32 R25, RZ, RZ, R15 ;  /* 0x000000ffff193224 */ /* 0x000fe200078e000f */
[----:B------:R-:W-:-:S02]  /*2ca0*/  @P3 MOV R24, R14 ;  /* 0x0000000e00183202 */ /* 0x000fc40000000f00 */
[----:B------:R-:W-:Y:S02]  /*2cb0*/  @P4 LOP3.LUT R14, R14, R27, RZ, 0xfc, !PT ;  /* 0x0000001b0e0e4212 */ /* 0x000fe400078efcff */
[----:B------:R-:W-:Y:S01]  /*2cc0*/  @P4 LOP3.LUT R15, R15, R2, RZ, 0xfc, !PT ;  /* 0x000000020f0f4212 */ /* 0x000fe200078efcff */
[----:B------:R1:W-:Y:S04]  /*2cd0*/  @P2 STS.64 [UR7+0x208], R22 ;  /* 0x00020816ff002988 */ /* 0x0003e80008000a07 */
[----:B------:R1:W-:Y:S04]  /*2ce0*/  @P3 STS.64 [UR7+0x208], R24 ;  /* 0x00020818ff003988 */ /* 0x0003e80008000a07 */
[----:B------:R1:W-:Y:S01]  /*2cf0*/  @P4 STS.64 [UR7+0x208], R14 ;  /* 0x0002080eff004988 */ /* 0x0003e20008000a07 */
[----:B------:R-:W-:Y:S05]  /*2d00*/  @!P1 BRA `(.L_x_27) ;  /* 0xfffffff800f09947 */ /* 0x000fea000383ffff */
.L_x_26:
[----:B------:R-:W-:-:S05]  /*2d10*/  IMAD.IADD R2, R9, 0x1, -R17 ;  /* 0x0000000109027824 */ /* 0x000fca00078e0a11 */
[----:B------:R-:W-:-:S13]  /*2d20*/  ISETP.GT.AND P1, PT, R2, 0x1, PT ;  /* 0x000000010200780c */ /* 0x000fda0003f24270 */
[----:B------:R-:W-:Y:S05]  /*2d30*/  @!P1 BRA `(.L_x_28) ;  /* 0x0000000000849947 */ /* 0x000fea0003800000 */
[----:B-1----:R-:W-:Y:S02]  /*2d40*/  IMAD R21, R8, R17, R13 ;  /* 0x0000001108157224 */ /* 0x002fe400078e020d */
[----:B------:R-:W-:-:S03]  /*2d50*/  VIADD R25, R17, 0x1 ;  /* 0x0000000111197836 */ /* 0x000fc60000000000 */
[----:B------:R-:W-:Y:S01]  /*2d60*/  IADD3 R2, PT, PT, R21, R6, RZ ;  /* 0x0000000615027210 */ /* 0x000fe20007ffe0ff */
[----:B------:R-:W-:Y:S02]  /*2d70*/  IMAD R21, R10, R17, R11 ;  /* 0x000000110a157224 */ /* 0x000fe400078e020b */
[-C--:B------:R-:W-:Y:S02]  /*2d80*/  IMAD R23, R8, R25.reuse, R13 ;  /* 0x0000001908177224 */ /* 0x080fe400078e020d */
[----:B------:R-:W-:Y:S02]  /*2d90*/  IMAD R2, R21, 0x3, R2 ;  /* 0x0000000315027824 */ /* 0x000fe400078e0202 */
[----:B------:R-:W-:Y:S02]  /*2da0*/  IMAD.IADD R23, R23, 0x1, R6 ;  /* 0x0000000117177824 */ /* 0x000fe400078e0206 */
[----:B------:R-:W-:Y:S02]  /*2db0*/  IMAD R4, R10, R25, R11 ;  /* 0x000000190a047224 */ /* 0x000fe400078e020b */
[----:B------:R-:W-:-:S02]  /*2dc0*/  IMAD.IADD R18, R1, 0x1, R2 ;  /* 0x0000000101127824 */ /* 0x000fc400078e0202 */
[----:B------:R-:W-:-:S03]  /*2dd0*/  IMAD R2, R4, 0x3, R23 ;  /* 0x0000000304027824 */ /* 0x000fc600078e0217 */
[----:B------:R-:W2:Y:S01]  /*2de0*/  LDL.U8 R4, [R18+0x12] ;  /* 0x0000120012047983 */ /* 0x000ea20000100000 */
[----:B------:R-:W-:-:S05]  /*2df0*/  IMAD.IADD R16, R1, 0x1, R2 ;  /* 0x0000000101107824 */ /* 0x000fca00078e0202 */
[----:B------:R-:W3:Y:S01]  /*2e00*/  LDL.U8 R2, [R16+0x12] ;  /* 0x0000120010027983 */ /* 0x000ee20000100000 */
[----:B--2---:R-:W-:Y:S02]  /*2e10*/  ISETP.NE.AND P0, PT, R4, RZ, PT ;  /* 0x000000ff0400720c */ /* 0x004fe40003f05270 */
[----:B---3--:R-:W-:-:S11]  /*2e20*/  ISETP.NE.AND P1, PT, R2, RZ, PT ;  /* 0x000000ff0200720c */ /* 0x008fd60003f25270 */
[----:B------:R-:W-:Y:S02]  /*2e30*/  @P0 IMAD R17, R12, 0x7, R17 ;  /* 0x000000070c110824 */ /* 0x000fe400078e0211 */
[----:B------:R-:W-:Y:S01]  /*2e40*/  @P0 IMAD.MOV.U32 R2, RZ, RZ, 0x1 ;  /* 0x00000001ff020424 */ /* 0x000fe200078e00ff */
[----:B------:R-:W-:-:S04]  /*2e50*/  @P1 MOV R21, 0x1 ;  /* 0x0000000100151802 */ /* 0x000fc80000000f00 */
[----:B------:R-:W-:Y:S01]  /*2e60*/  @P0 SHF.L.U32 R17, R2, R17, RZ ;  /* 0x0000001102110219 */ /* 0x000fe200000006ff */
[----:B------:R-:W-:-:S03]  /*2e70*/  @P1 IMAD R2, R12, 0x7, R25 ;  /* 0x000000070c021824 */ /* 0x000fc600078e0219 */
[----:B------:R-:W-:Y:S02]  /*2e80*/  @P0 SHF.R.S32.HI R4, RZ, 0x1f, R17 ;  /* 0x0000001fff040819 */ /* 0x000fe40000011411 */
[----:B------:R-:W-:Y:S02]  /*2e90*/  @P0 LOP3.LUT R14, R14, R17, RZ, 0xfc, !PT ;  /* 0x000000110e0e0212 */ /* 0x000fe400078efcff */
[----:B------:R-:W-:Y:S02]  /*2ea0*/  @P1 SHF.L.U32 R17, R21, R2, RZ ;  /* 0x0000000215111219 */ /* 0x000fe400000006ff */
[----:B------:R-:W-:Y:S01]  /*2eb0*/  @P0 LOP3.LUT R15, R15, R4, RZ, 0xfc, !PT ;  /* 0x000000040f0f0212 */ /* 0x000fe200078efcff */
[----:B0-----:R-:W-:Y:S01]  /*2ec0*/  @P0 IMAD.MOV.U32 R20, RZ, RZ, R14 ;  /* 0x000000ffff140224 */ /* 0x001fe200078e000e */
[----:B------:R-:W-:Y:S02]  /*2ed0*/  @P1 SHF.R.S32.HI R2, RZ, 0x1f, R17 ;  /* 0x0000001fff021819 */ /* 0x000fe40000011411 */
[----:B------:R-:W-:Y:S01]  /*2ee0*/  @P1 LOP3.LUT R14, R14, R17, RZ, 0xfc, !PT ;  /* 0x000000110e0e1212 */ /* 0x000fe200078efcff */
[----:B------:R-:W-:Y:S01]  /*2ef0*/  @P0 IMAD.MOV.U32 R21, RZ, RZ, R15 ;  /* 0x000000ffff150224 */ /* 0x000fe200078e000f */
[----:B------:R-:W-:Y:S01]  /*2f00*/  @P1 LOP3.LUT R15, R15, R2, RZ, 0xfc, !PT ;  /* 0x000000020f0f1212 */ /* 0x000fe200078efcff */
[----:B------:R-:W-:-:S03]  /*2f10*/  VIADD R17, R25, 0x1 ;  /* 0x0000000119117836 */ /* 0x000fc60000000000 */
[----:B------:R2:W-:Y:S01]  /*2f20*/  @P0 STS.64 [UR7+0x208], R20 ;  /* 0x00020814ff000988 */ /* 0x0005e20008000a07 */
[----:B------:R-:W-:-:S03]  /*2f30*/  PLOP3.LUT P0, PT, PT, PT, PT, 0x8, 0x80 ;  /* 0x000000000080781c */ /* 0x000fc60003f0e170 */
[----:B------:R2:W-:Y:S10]  /*2f40*/  @P1 STS.64 [UR7+0x208], R14 ;  /* 0x0002080eff001988 */ /* 0x0005f40008000a07 */
.L_x_28:
[----:B------:R-:W-:-:S13]  /*2f50*/  ISETP.LT.OR P0, PT, R17, R9, P0 ;  /* 0x000000091100720c */ /* 0x000fda0000701670 */
[----:B------:R-:W-:Y:S05]  /*2f60*/  @!P0 BRA `(.L_x_25) ;  /* 0x0000000000388947 */ /* 0x000fea0003800000 */
[-C--:B------:R-:W-:Y:S02]  /*2f70*/  IMAD R13, R8, R17.reuse, R13 ;  /* 0x00000011080d7224 */ /* 0x080fe400078e020d */
[----:B------:R-:W-:Y:S02]  /*2f80*/  IMAD R11, R10, R17, R11 ;  /* 0x000000110a0b7224 */ /* 0x000fe400078e020b */
[----:B------:R-:W-:-:S04]  /*2f90*/  IMAD.IADD R2, R13, 0x1, R6 ;  /* 0x000000010d027824 */ /* 0x000fc800078e0206 */
[----:B------:R-:W-:-:S05]  /*2fa0*/  IMAD R2, R11, 0x3, R2 ;  /* 0x000000030b027824 */ /* 0x000fca00078e0202 */
[----:B------:R-:W-:-:S05]  /*2fb0*/  IADD3 R4, PT, PT, R1, R2, RZ ;  /* 0x0000000201047210 */ /* 0x000fca0007ffe0ff */
        /* <DEDUP_REMOVED lines=8> */
[----:B------:R3:W-:Y:S02]  /*3040*/  @P0 STS.64 [UR7+0x208], R14 ;  /* 0x0002080eff000988 */ /* 0x0007e40008000a07 */
.L_x_25:
[----:B------:R-:W-:-:S05]  /*3050*/  VIADD R12, R12, 0x1 ;  /* 0x000000010c0c7836 */ /* 0x000fca0000000000 */
[----:B------:R-:W-:-:S13]  /*3060*/  ISETP.GE.AND P0, PT, R12, R5, PT ;  /* 0x000000050c00720c */ /* 0x000fda0003f06270 */
[----:B------:R-:W-:Y:S05]  /*3070*/  @!P0 BRA `(.L_x_29) ;  /* 0xfffffff400e48947 */ /* 0x000fea000383ffff */
.L_x_24:
[----:B------:R-:W-:-:S04]  /*3080*/  UIADD3 UR4, UPT, UPT, UR4, 0x1, URZ ;  /* 0x0000000104047890 */ /* 0x000fc8000fffe0ff */
[----:B------:R-:W-:-:S09]  /*3090*/  UISETP.NE.AND UP0, UPT, UR4, 0x4, UPT ;  /* 0x000000040400788c */ /* 0x000fd2000bf05270 */
[----:B------:R-:W-:Y:S05]  /*30a0*/  BRA.U UP0, `(.L_x_30) ;  /* 0xfffffff5006c7547 */ /* 0x000fea000b83ffff */
[----:B------:R-:W4:Y:S01]  /*30b0*/  S2UR UR5, SR_CgaCtaId ;  /* 0x00000000000579c3 */ /* 0x000f220000008800 */
[----:B------:R-:W-:Y:S01]  /*30c0*/  UMOV UR4, 0x400 ;  /* 0x0000040000047882 */ /* 0x000fe20000000000 */
[----:B------:R-:W-:Y:S01]  /*30d0*/  IMAD.MOV.U32 R2, RZ, RZ, 0x4 ;  /* 0x00000004ff027424 */ /* 0x000fe200078e00ff */
[----:B----4-:R-:W-:-:S09]  /*30e0*/  ULEA UR4, UR5, UR4, 0x18 ;  /* 0x0000000405047291 */ /* 0x010fd2000f8ec0ff */
[----:B------:R4:W-:Y:S01]  /*30f0*/  STS [UR4+0x18], R2 ;  /* 0x00001802ff007988 */ /* 0x0009e20008000804 */
[----:B------:R-:W-:-:S05]  /*3100*/  UMOV UR4, URZ ;  /* 0x000000ff00047c82 */ /* 0x000fca0008000000 */
.L_x_38:
[----:B------:R-:W-:Y:S01]  /*3110*/  ISETP.NE.AND P0, PT, RZ, UR4, PT ;  /* 0x00000004ff007c0c */ /* 0x000fe2000bf05270 */
[----:B------:R-:W-:Y:S02]  /*3120*/  UISETP.NE.AND UP0, UPT, UR4, URZ, UPT ;  /* 0x000000ff0400728c */ /* 0x000fe4000bf05270 */
[----:B------:R-:W-:Y:S02]  /*3130*/  IMAD.U32 R3, RZ, RZ, UR4 ;  /* 0x00000004ff037e24 */ /* 0x000fe4000f8e00ff */
[----:B------:R-:W-:Y:S01]  /*3140*/  HFMA2 R8, -RZ, RZ, 0, 0 ;  /* 0x00000000ff087431 */ /* 0x000fe200000001ff */
[----:B------:R-:W-:Y:S01]  /*3150*/  UIADD3 UR4, UPT, UPT, UR4, 0x1, URZ ;  /* 0x0000000104047890 */ /* 0x000fe2000fffe0ff */
[----:B------:R-:W-:Y:S01]  /*3160*/  SEL R9, RZ, 0x1, !P0 ;  /* 0x00000001ff097807 */ /* 0x000fe20004000000 */
[----:B------:R-:W-:Y:S02]  /*3170*/  UMOV UR5, 0x1 ;  /* 0x0000000100057882 */ /* 0x000fe40000000000 */
[----:B------:R-:W-:-:S02]  /*3180*/  USEL UR5, UR5, 0xffffffff, !UP0 ;  /* 0xffffffff05057887 */ /* 0x000fc4000c000000 */
[----:B-123--:R-:W-:-:S11]  /*3190*/  UISETP.NE.AND UP0, UPT, UR4, 0x2, UPT ;  /* 0x000000020400788c */ /* 0x00efd6000bf05270 */
.L_x_37:
[----:B------:R-:W-:-:S05]  /*31a0*/  IMAD R10, R8, 0x10, R0 ;  /* 0x00000010080a7824 */ /* 0x000fca00078e0200 */
[----:B------:R-:W4:Y:S01]  /*31b0*/  LDL.128 R4, [R10] ;  /* 0x000000000a047983 */ /* 0x000f220000100c00 */
[----:B------:R-:W5:Y:S01]  /*31c0*/  S2UR UR7, SR_CgaCtaId ;  /* 0x00000000000779c3 */ /* 0x000f620000008800 */
[----:B------:R-:W-:Y:S01]  /*31d0*/  UMOV UR6, 0x400 ;  /* 0x0000040000067882 */ /* 0x000fe20000000000 */
[----:B-123--:R-:W-:Y:S01]  /*31e0*/  IMAD R14, R3, 0x2, R8 ;  /* 0x00000002030e7824 */ /* 0x00efe200078e0208 */
[----:B------:R-:W-:Y:S01]  /*31f0*/  MOV R13, 0x2 ;  /* 0x00000002000d7802 */ /* 0x000fe20000000f00 */
[----:B------:R-:W-:Y:S01]  /*3200*/  IMAD.MOV.U32 R16, RZ, RZ, 0x3 ;  /* 0x00000003ff107424 */ /* 0x000fe200078e00ff */
[----:B-----5:R-:W-:-:S06]  /*3210*/  ULEA UR6, UR7, UR6, 0x18 ;  /* 0x0000000607067291 */ /* 0x020fcc000f8ec0ff */
[C---:B------:R-:W-:Y:S02]  /*3220*/  LEA R15, R14.reuse, UR6, 0x2 ;  /* 0x000000060e0f7c11 */ /* 0x040fe4000f8e10ff */
[----:B------:R-:W-:-:S03]  /*3230*/  LEA R11, R14, UR6, 0x3 ;  /* 0x000000060e0b7c11 */ /* 0x000fc6000f8e18ff */
[----:B------:R-:W-:Y:S04]  /*3240*/  STS [R15+0x250], R16 ;  /* 0x000250100f007388 */ /* 0x000fe80000000800 */
[----:B------:R-:W-:Y:S04]  /*3250*/  STS [R15+0x270], R16 ;  /* 0x000270100f007388 */ /* 0x000fe80000000800 */
[----:B------:R-:W-:Y:S04]  /*3260*/  STS.U8 [R14+UR6+0x248], R9 ;  /* 0x000248090e007988 */ /* 0x000fe80008000006 */
[----:B------:R-:W-:Y:S04]  /*3270*/  STS.64 [R11+0x290], RZ ;  /* 0x000290ff0b007388 */ /* 0x000fe80000000a00 */
[----:B------:R-:W1:Y:S02]  /*3280*/  LDS R12, [R15+0x270] ;  /* 0x000270000f0c7984 */ /* 0x000e640000000800 */
[----:B-1----:R-:W-:Y:S01]  /*3290*/  ISETP.GE.AND P2, PT, R12, 0x1, PT ;  /* 0x000000010c00780c */ /* 0x002fe20003f46270 */
[----:B----4-:R-:W-:Y:S01]  /*32a0*/  IMAD R2, R4, UR5, RZ ;  /* 0x0000000504027c24 */ /* 0x010fe2000f8e02ff */
[----:B------:R-:W-:-:S04]  /*32b0*/  ISETP.GE.AND P1, PT, R6, RZ, PT ;  /* 0x000000ff0600720c */ /* 0x000fc80003f26270 */
[----:B------:R-:W-:-:S09]  /*32c0*/  ISETP.GE.AND P0, PT, R2, RZ, PT ;  /* 0x000000ff0200720c */ /* 0x000fd20003f06270 */
[----:B------:R-:W-:-:S04]  /*32d0*/  @P1 SHF.R.U32.HI R7, RZ, 0x1e, R7 ;  /* 0x0000001eff071819 */ /* 0x000fc80000011607 */
[----:B------:R-:W-:Y:S01]  /*32e0*/  @P0 IMAD R2, R5, UR5, RZ ;  /* 0x0000000505020c24 */ /* 0x000fe2000f8e02ff */
[----:B------:R-:W-:Y:S01]  /*32f0*/  @P1 LOP3.LUT R13, R7, 0x2, RZ, 0xc0, !PT ;  /* 0x00000002070d1812 */ /* 0x000fe200078ec0ff */
[----:B------:R-:W-:-:S03]  /*3300*/  IMAD.MOV.U32 R5, RZ, RZ, 0x2 ;  /* 0x00000002ff057424 */ /* 0x000fc600078e00ff */
[----:B------:R-:W-:-:S04]  /*3310*/  @P0 SHF.R.U32.HI R2, RZ, 0x1e, R2 ;  /* 0x0000001eff020819 */ /* 0x000fc80000011602 */
[----:B------:R-:W-:Y:S01]  /*3320*/  @P0 LOP3.LUT R5, R2, 0x2, RZ, 0xc0, !PT ;  /* 0x0000000202050812 */ /* 0x000fe200078ec0ff */
[----:B------:R-:W-:Y:S06]  /*3330*/  @!P2 BRA `(.L_x_31) ;  /* 0x000000080028a947 */ /* 0x000fec0003800000 */
[----:B------:R1:W2:Y:S01]  /*3340*/  LDS R7, [R15+0x250] ;  /* 0x000250000f077984 */ /* 0x0002a20000000800 */
[----:B------:R-:W-:Y:S01]  /*3350*/  IMAD.MOV.U32 R14, RZ, RZ, RZ ;  /* 0x000000ffff0e7224 */ /* 0x000fe200078e00ff */
[----:B------:R-:W-:-:S07]  /*3360*/  CS2R R16, SRZ ;  /* 0x0000000000107805 */ /* 0x000fce000001ff00 */
.L_x_36:
[----:B--2---:R-:W-:-:S13]  /*3370*/  ISETP.GE.AND P0, PT, R7, 0x1, PT ;  /* 0x000000010700780c */ /* 0x004fda0003f06270 */
[----:B-1-3--:R-:W-:Y:S05]  /*3380*/  @!P0 BRA `(.L_x_32) ;  /* 0x0000000800088947 */ /* 0x00afea0003800000 */
[----:B------:R-:W2:Y:S04]  /*3390*/  LDL R21, [R10+0x4] ;  /* 0x000004000a157983 */ /* 0x000ea80000100800 */
[----:B-1----:R-:W3:Y:S01]  /*33a0*/  LDL R15, [R10+0xc] ;  /* 0x00000c000a0f7983 */ /* 0x002ee20000100800 */
[----:B------:R-:W-:Y:S01]  /*33b0*/  ISETP.GT.AND P1, PT, R7, 0x3, PT ;  /* 0x000000030700780c */ /* 0x000fe20003f24270 */
[----:B------:R-:W-:Y:S01]  /*33c0*/  IMAD.MOV.U32 R23, RZ, RZ, RZ ;  /* 0x000000ffff177224 */ /* 0x000fe200078e00ff */
[----:B------:R-:W-:Y:S01]  /*33d0*/  PLOP3.LUT P0, PT, PT, PT, PT, 0x80, 0x8 ;  /* 0x000000000008781c */ /* 0x000fe20003f0f070 */
[----:B--2---:R-:W-:Y:S02]  /*33e0*/  IMAD R21, R21, R14, RZ ;  /* 0x0000000e15157224 */ /* 0x004fe400078e02ff */
[----:B---3--:R-:W-:-:S08]  /*33f0*/  IMAD R15, R14, R15, R13 ;  /* 0x0000000f0e0f7224 */ /* 0x008fd000078e020d */
[----:B------:R-:W-:Y:S05]  /*3400*/  @!P1 BRA `(.L_x_33) ;  /* 0x0000000400189947 */ /* 0x000fea0003800000 */
[----:B------:R-:W-:Y:S01]  /*3410*/  PLOP3.LUT P0, PT, PT, PT, PT, 0x8, 0x80 ;  /* 0x000000000080781c */ /* 0x000fe20003f0e170 */
[----:B------:R-:W-:-:S12]  /*3420*/  VIADD R18, R7, 0xfffffffd ;  /* 0xfffffffd07127836 */ /* 0x000fd80000000000 */
.L_x_34:
[-C--:B------:R-:W-:Y:S02]  /*3430*/  IMAD R2, R4, R23.reuse, R21 ;  /* 0x0000001704027224 */ /* 0x080fe400078e0215 */
[----:B------:R-:W-:Y:S02]  /*3440*/  VIADD R29, R23, 0x1 ;  /* 0x00000001171d7836 */ /* 0x000fe40000000000 */
[----:B-1----:R-:W-:Y:S02]  /*3450*/  IMAD R25, R6, R23, R15 ;  /* 0x0000001706197224 */ /* 0x002fe400078e020f */
[----:B------:R-:W-:Y:S02]  /*3460*/  IMAD R2, R2, UR5, R5 ;  /* 0x0000000502027c24 */ /* 0x000fe4000f8e0205 */
[----:B0-----:R-:W-:Y:S02]  /*3470*/  IMAD R20, R4, R29, R21 ;  /* 0x0000001d04147224 */ /* 0x001fe400078e0215 */
[----:B------:R-:W-:-:S02]  /*3480*/  IMAD R2, R25, 0x3, R2 ;  /* 0x0000000319027824 */ /* 0x000fc400078e0202 */
[----:B------:R-:W-:Y:S02]  /*3490*/  VIADD R31, R23, 0x2 ;  /* 0x00000002171f7836 */ /* 0x000fe40000000000 */
[----:B------:R-:W-:Y:S01]  /*34a0*/  IMAD R25, R6, R29, R15 ;  /* 0x0000001d06197224 */ /* 0x000fe200078e020f */
[----:B------:R-:W-:Y:S01]  /*34b0*/  IADD3 R27, PT, PT, R1, R2, RZ ;  /* 0x00000002011b7210 */ /* 0x000fe20007ffe0ff */
[----:B------:R-:W-:Y:S02]  /*34c0*/  IMAD R20, R20, UR5, R5 ;  /* 0x0000000514147c24 */ /* 0x000fe4000f8e0205 */
[----:B------:R-:W-:Y:S02]  /*34d0*/  IMAD R22, R4, R31, R21 ;  /* 0x0000001f04167224 */ /* 0x000fe400078e0215 */
[----:B------:R-:W-:Y:S02]  /*34e0*/  IMAD R2, R25, 0x3, R20 ;  /* 0x0000000319027824 */ /* 0x000fe400078e0214 */
[----:B------:R-:W2:Y:S01]  /*34f0*/  LDL.U8 R20, [R27+0x1b] ;  /* 0x00001b001b147983 */ /* 0x000ea20000100000 */
[----:B------:R-:W-:-:S02]  /*3500*/  IMAD R22, R22, UR5, R5 ;  /* 0x0000000516167c24 */ /* 0x000fc4000f8e0205 */
[----:B------:R-:W-:Y:S02]  /*3510*/  IMAD.IADD R26, R1, 0x1, R2 ;  /* 0x00000001011a7824 */ /* 0x000fe400078e0202 */
[----:B------:R-:W-:-:S04]  /*3520*/  IMAD R25, R6, R31, R15 ;  /* 0x0000001f06197224 */ /* 0x000fc800078e020f */
[----:B------:R-:W-:Y:S02]  /*3530*/  IMAD R2, R25, 0x3, R22 ;  /* 0x0000000319027824 */ /* 0x000fe400078e0216 */
[----:B------:R-:W3:Y:S02]  /*3540*/  LDL.U8 R22, [R26+0x1b] ;  /* 0x00001b001a167983 */ /* 0x000ee40000100000 */
[----:B------:R-:W-:-:S06]  /*3550*/  IMAD.IADD R24, R1, 0x1, R2 ;  /* 0x0000000101187824 */ /* 0x000fcc00078e0202 */
[----:B------:R-:W4:Y:S01]  /*3560*/  LDL.U8 R24, [R24+0x1b] ;  /* 0x00001b0018187983 */ /* 0x000f220000100000 */
[----:B------:R-:W-:Y:S01]  /*3570*/  VIADD R33, R23, 0x3 ;  /* 0x0000000317217836 */ /* 0x000fe20000000000 */
[----:B--2---:R-:W-:Y:S02]  /*3580*/  ISETP.NE.AND P1, PT, R20, RZ, PT ;  /* 0x000000ff1400720c */ /* 0x004fe40003f25270 */
[----:B---3--:R-:W-:-:S11]  /*3590*/  ISETP.NE.AND P2, PT, R22, RZ, PT ;  /* 0x000000ff1600720c */ /* 0x008fd60003f45270 */
[----:B------:R-:W-:Y:S02]  /*35a0*/  @P1 IMAD R2, R14, 0x7, R23 ;  /* 0x000000070e021824 */ /* 0x000fe400078e0217 */
[----:B------:R-:W-:Y:S01]  /*35b0*/  @P1 IMAD.MOV.U32 R25, RZ, RZ, 0x1 ;  /* 0x00000001ff191424 */ /* 0x000fe200078e00ff */
[----:B----4-:R-:W-:-:S04]  /*35c0*/  ISETP.NE.AND P3, PT, R24, RZ, PT ;  /* 0x000000ff1800720c */ /* 0x010fc80003f65270 */
[----:B------:R-:W-:Y:S01]  /*35d0*/  @P1 SHF.L.U32 R25, R25, R2, RZ ;  /* 0x0000000219191219 */ /* 0x000fe200000006ff */
[----:B------:R-:W-:Y:S01]  /*35e0*/  @P2 IMAD R2, R14, 0x7, R29 ;  /* 0x000000070e022824 */ /* 0x000fe200078e021d */
[----:B------:R-:W-:Y:S01]  /*35f0*/  @P2 MOV R27, 0x1 ;  /* 0x00000001001b2802 */ /* 0x000fe20000000f00 */
[----:B------:R-:W-:Y:S01]  /*3600*/  IMAD R29, R6, R33, R15 ;  /* 0x00000021061d7224 */ /* 0x000fe200078e020f */
[----:B------:R-:W-:Y:S02]  /*3610*/  @P1 SHF.R.S32.HI R20, RZ, 0x1f, R25 ;  /* 0x0000001fff141819 */ /* 0x000fe40000011419 */
[----:B------:R-:W-:Y:S02]  /*3620*/  @P2 SHF.L.U32 R27, R27, R2, RZ ;  /* 0x000000021b1b2219 */ /* 0x000fe400000006ff */
[----:B------:R-:W-:Y:S02]  /*3630*/  @P1 LOP3.LUT R16, R16, R25, RZ, 0xfc, !PT ;  /* 0x0000001910101212 */ /* 0x000fe400078efcff */
[----:B------:R-:W-:Y:S01]  /*3640*/  @P1 LOP3.LUT R17, R17, R20, RZ, 0xfc, !PT ;  /* 0x0000001411111212 */ /* 0x000fe200078efcff */
[----:B------:R-:W-:Y:S01]  /*3650*/  IMAD R20, R4, R33, R21 ;  /* 0x0000002104147224 */ /* 0x000fe200078e0215 */
[----:B------:R-:W-:Y:S01]  /*3660*/  @P2 SHF.R.S32.HI R2, RZ, 0x1f, R27 ;  /* 0x0000001fff022819 */ /* 0x000fe2000001141b */
[----:B------:R-:W-:Y:S01]  /*3670*/  @P1 IMAD.MOV.U32 R24, RZ, RZ, R16 ;  /* 0x000000ffff181224 */ /* 0x000fe200078e0010 */
[----:B------:R-:W-:Y:S01]  /*3680*/  @P2 LOP3.LUT R16, R16, R27, RZ, 0xfc, !PT ;  /* 0x0000001b10102212 */ /* 0x000fe200078efcff */
[----:B------:R-:W-:Y:S01]  /*3690*/  @P1 IMAD.MOV.U32 R25, RZ, RZ, R17 ;  /* 0x000000ffff191224 */ /* 0x000fe200078e0011 */
[----:B------:R-:W-:Y:S01]  /*36a0*/  @P2 LOP3.LUT R17, R17, R2, RZ, 0xfc, !PT ;  /* 0x0000000211112212 */ /* 0x000fe200078efcff */
[----:B------:R-:W-:-:S02]  /*36b0*/  @P3 IMAD R2, R14, 0x7, R31 ;  /* 0x000000070e023824 */ /* 0x000fc400078e021f */
[----:B------:R-:W-:-:S05]  /*36c0*/  @P3 IMAD.MOV.U32 R27, RZ, RZ, 0x1 ;  /* 0x00000001ff1b3424 */ /* 0x000fca00078e00ff */
[----:B------:R-:W-:Y:S01]  /*36d0*/  @P3 SHF.L.U32 R27, R27, R2, RZ ;  /* 0x000000021b1b3219 */ /* 0x000fe200000006ff */
[----:B------:R-:W-:-:S04]  /*36e0*/  IMAD R2, R20, UR5, R5 ;  /* 0x0000000514027c24 */ /* 0x000fc8000f8e0205 */
[----:B------:R-:W-:-:S05]  /*36f0*/  IMAD R2, R29, 0x3, R2 ;  /* 0x000000031d027824 */ /* 0x000fca00078e0202 */
[----:B------:R-:W-:-:S05]  /*3700*/  IADD3 R22, PT, PT, R1, R2, RZ ;  /* 0x0000000201167210 */ /* 0x000fca0007ffe0ff */
[----:B------:R-:W2:Y:S01]  /*3710*/  LDL.U8 R2, [R22+0x1b] ;  /* 0x00001b0016027983 */ /* 0x000ea20000100000 */
[----:B------:R-:W-:Y:S01]  /*3720*/  @P3 SHF.R.S32.HI R20, RZ, 0x1f, R27 ;  /* 0x0000001fff143819 */ /* 0x000fe2000001141b */
[----:B------:R-:W-:Y:S02]  /*3730*/  VIADD R23, R23, 0x4 ;  /* 0x0000000417177836 */ /* 0x000fe40000000000 */
[----:B------:R0:W-:Y:S03]  /*3740*/  @P1 STS.64 [R11+0x290], R24 ;  /* 0x000290180b001388 */ /* 0x0001e60000000a00 */
[----:B------:R-:W-:Y:S01]  /*3750*/  ISETP.GE.AND P1, PT, R23, R18, PT ;  /* 0x000000121700720c */ /* 0x000fe20003f26270 */
[----:B0-----:R-:W-:Y:S01]  /*3760*/  @P2 IMAD.MOV.U32 R24, RZ, RZ, R16 ;  /* 0x000000ffff182224 */ /* 0x001fe200078e0010 */
[----:B------:R-:W-:Y:S01]  /*3770*/  @P3 LOP3.LUT R16, R16, R27, RZ, 0xfc, !PT ;  /* 0x0000001b10103212 */ /* 0x000fe200078efcff */
[----:B------:R-:W-:Y:S01]  /*3780*/  @P2 IMAD.MOV.U32 R25, RZ, RZ, R17 ;  /* 0x000000ffff192224 */ /* 0x000fe200078e0011 */
[----:B------:R-:W-:-:S04]  /*3790*/  @P3 LOP3.LUT R17, R17, R20, RZ, 0xfc, !PT ;  /* 0x0000001411113212 */ /* 0x000fc800078efcff */
[----:B------:R0:W-:Y:S02]  /*37a0*/  @P2 STS.64 [R11+0x290], R24 ;  /* 0x000290180b002388 */ /* 0x0001e40000000a00 */
[----:B0-----:R-:W-:Y:S01]  /*37b0*/  @P3 IMAD.MOV.U32 R24, RZ, RZ, R16 ;  /* 0x000000ffff183224 */ /* 0x001fe200078e0010 */
[----:B------:R-:W-:-:S05]  /*37c0*/  @P3 MOV R25, R17 ;  /* 0x0000001100193202 */ /* 0x000fca0000000f00 */
[----:B------:R1:W-:Y:S01]  /*37d0*/  @P3 STS.64 [R11+0x290], R24 ;  /* 0x000290180b003388 */ /* 0x0003e20000000a00 */
[----:B--2---:R-:W-:-:S13]  /*37e0*/  ISETP.NE.AND P4, PT, R2, RZ, PT ;  /* 0x000000ff0200720c */ /* 0x004fda0003f85270 */
[----:B------:R-:W-:Y:S02]  /*37f0*/  @P4 IMAD R2, R14, 0x7, R33 ;  /* 0x000000070e024824 */ /* 0x000fe400078e0221 */
[----:B------:R-:W-:-:S05]  /*3800*/  @P4 IMAD.MOV.U32 R29, RZ, RZ, 0x1 ;  /* 0x00000001ff1d4424 */ /* 0x000fca00078e00ff */
[----:B------:R-:W-:-:S04]  /*3810*/  @P4 SHF.L.U32 R27, R29, R2, RZ ;  /* 0x000000021d1b4219 */ /* 0x000fc800000006ff */
[----:B------:R-:W-:Y:S02]  /*3820*/  @P4 SHF.R.S32.HI R2, RZ, 0x1f, R27 ;  /* 0x0000001fff024819 */ /* 0x000fe4000001141b */
[----:B------:R-:W-:Y:S02]  /*3830*/  @P4 LOP3.LUT R16, R16, R27, RZ, 0xfc, !PT ;  /* 0x0000001b10104212 */ /* 0x000fe400078efcff */
[----:B------:R-:W-:-:S05]  /*3840*/  @P4 LOP3.LUT R17, R17, R2, RZ, 0xfc, !PT ;  /* 0x0000000211114212 */ /* 0x000fca00078efcff */
[----:B------:R1:W-:Y:S01]  /*3850*/  @P4 STS.64 [R11+0x290], R16 ;  /* 0x000290100b004388 */ /* 0x0003e20000000a00 */
[----:B------:R-:W-:Y:S05]  /*3860*/  @!P1 BRA `(.L_x_34) ;  /* 0xfffffff800f09947 */ /* 0x000fea000383ffff */
.L_x_33:
[----:B------:R-:W-:-:S05]  /*3870*/  IMAD.IADD R2, R7, 0x1, -R23 ;  /* 0x0000000107027824 */ /* 0x000fca00078e0a17 */
[----:B------:R-:W-:-:S13]  /*3880*/  ISETP.GT.AND P1, PT, R2, 0x1, PT ;  /* 0x000000010200780c */ /* 0x000fda0003f24270 */
[----:B------:R-:W-:Y:S05]  /*3890*/  @!P1 BRA `(.L_x_35) ;  /* 0x0000000000849947 */ /* 0x000fea0003800000 */
[-C--:B------:R-:W-:Y:S02]  /*38a0*/  IMAD R2, R4, R23.reuse, R21 ;  /* 0x0000001704027224 */ /* 0x080fe400078e0215 */
[----:B------:R-:W-:Y:S02]  /*38b0*/  VIADD R27, R23, 0x1 ;  /* 0x00000001171b7836 */ /* 0x000fe40000000000 */
[----:B-1----:R-:W-:Y:S02]  /*38c0*/  IMAD R25, R6, R23, R15 ;  /* 0x0000001706197224 */ /* 0x002fe400078e020f */
[----:B------:R-:W-:Y:S02]  /*38d0*/  IMAD R2, R2, UR5, R5 ;  /* 0x0000000502027c24 */ /* 0x000fe4000f8e0205 */
[----:B------:R-:W-:Y:S02]  /*38e0*/  IMAD R18, R4, R27, R21 ;  /* 0x0000001b04127224 */ /* 0x000fe400078e0215 */
[----:B------:R-:W-:-:S02]  /*38f0*/  IMAD R2, R25, 0x3, R2 ;  /* 0x0000000319027824 */ /* 0x000fc400078e0202 */
[----:B------:R-:W-:Y:S02]  /*3900*/  IMAD R25, R6, R27, R15 ;  /* 0x0000001b06197224 */ /* 0x000fe400078e020f */
[----:B------:R-:W-:Y:S02]  /*3910*/  IMAD R18, R18, UR5, R5 ;  /* 0x0000000512127c24 */ /* 0x000fe4000f8e0205 */
[----:B------:R-:W-:Y:S02]  /*3920*/  IMAD.IADD R22, R1, 0x1, R2 ;  /* 0x0000000101167824 */ /* 0x000fe400078e0202 */
[----:B------:R-:W-:-:S03]  /*3930*/  IMAD R2, R25, 0x3, R18 ;  /* 0x0000000319027824 */ /* 0x000fc600078e0212 */
[----:B------:R-:W2:Y:S02]  /*3940*/  LDL.U8 R18, [R22+0x1b] ;  /* 0x00001b0016127983 */ /* 0x000ea40000100000 */
[----:B0-----:R-:W-:-:S05]  /*3950*/  IADD3 R20, PT, PT, R1, R2, RZ ;  /* 0x0000000201147210 */ /* 0x001fca0007ffe0ff */
        /* <DEDUP_REMOVED lines=16> */
[----:B------:R-:W-:Y:S02]  /*3a60*/  @P1 LOP3.LUT R17, R17, R2, RZ, 0xfc, !PT ;  /* 0x0000000211111212 */ /* 0x000fe400078efcff */
[----:B------:R-:W-:Y:S02]  /*3a70*/  IADD3 R23, PT, PT, R27, 0x1, RZ ;  /* 0x000000011b177810 */ /* 0x000fe40007ffe0ff */
[----:B------:R2:W-:Y:S01]  /*3a80*/  @P0 STS.64 [R11+0x290], R24 ;  /* 0x000290180b000388 */ /* 0x0005e20000000a00 */
[----:B------:R-:W-:-:S03]  /*3a90*/  PLOP3.LUT P0, PT, PT, PT, PT, 0x8, 0x80 ;  /* 0x000000000080781c */ /* 0x000fc60003f0e170 */
[----:B------:R2:W-:Y:S10]  /*3aa0*/  @P1 STS.64 [R11+0x290], R16 ;  /* 0x000290100b001388 */ /* 0x0005f40000000a00 */
.L_x_35:
[----:B------:R-:W-:-:S13]  /*3ab0*/  ISETP.LT.OR P0, PT, R23, R7, P0 ;  /* 0x000000071700720c */ /* 0x000fda0000701670 */
[----:B------:R-:W-:Y:S05]  /*3ac0*/  @!P0 BRA `(.L_x_32) ;  /* 0x0000000000388947 */ /* 0x000fea0003800000 */
[-C--:B------:R-:W-:Y:S02]  /*3ad0*/  IMAD R2, R4, R23.reuse, R21 ;  /* 0x0000001704027224 */ /* 0x080fe400078e0215 */
[----:B------:R-:W-:Y:S02]  /*3ae0*/  IMAD R15, R6, R23, R15 ;  /* 0x00000017060f7224 */ /* 0x000fe400078e020f */
[----:B------:R-:W-:-:S04]  /*3af0*/  IMAD R2, R2, UR5, R5 ;  /* 0x0000000502027c24 */ /* 0x000fc8000f8e0205 */
        /* <DEDUP_REMOVED lines=11> */
.L_x_32:
[----:B------:R-:W-:-:S05]  /*3bb0*/  VIADD R14, R14, 0x1 ;  /* 0x000000010e0e7836 */ /* 0x000fca0000000000 */
[----:B------:R-:W-:-:S13]  /*3bc0*/  ISETP.GE.AND P0, PT, R14, R12, PT ;  /* 0x0000000c0e00720c */ /* 0x000fda0003f06270 */
[----:B------:R-:W-:Y:S05]  /*3bd0*/  @!P0 BRA `(.L_x_36) ;  /* 0xfffffff400e48947 */ /* 0x000fea000383ffff */
.L_x_31:
[----:B------:R-:W-:-:S05]  /*3be0*/  VIADD R8, R8, 0x1 ;  /* 0x0000000108087836 */ /* 0x000fca0000000000 */
[----:B------:R-:W-:-:S13]  /*3bf0*/  ISETP.NE.AND P0, PT, R8, 0x2, PT ;  /* 0x000000020800780c */ /* 0x000fda0003f05270 */
[----:B------:R-:W-:Y:S05]  /*3c00*/  @P0 BRA `(.L_x_37) ;  /* 0xfffffff400640947 */ /* 0x000fea000383ffff */
[----:B------:R-:W-:Y:S05]  /*3c10*/  BRA.U UP0, `(.L_x_38) ;  /* 0xfffffff5003c7547 */ /* 0x000fea000b83ffff */
[----:B------:R-:W4:Y:S01]  /*3c20*/  S2UR UR5, SR_CgaCtaId ;  /* 0x00000000000579c3 */ /* 0x000f220000008800 */
[----:B------:R-:W-:Y:S01]  /*3c30*/  UMOV UR4, 0x400 ;  /* 0x0000040000047882 */ /* 0x000fe20000000000 */
[----:B------:R-:W-:Y:S01]  /*3c40*/  HFMA2 R2, -RZ, RZ, 0, 4.76837158203125e-07 ;  /* 0x00000008ff027431 */ /* 0x000fe200000001ff */
[----:B----4-:R-:W-:-:S09]  /*3c50*/  ULEA UR4, UR5, UR4, 0x18 ;  /* 0x0000000405047291 */ /* 0x010fd2000f8ec0ff */
[----:B------:R4:W-:Y:S01]  /*3c60*/  STS [UR4+0x1c], R2 ;  /* 0x00001c02ff007988 */ /* 0x0009e20008000804 */
[----:B------:R-:W-:-:S05]  /*3c70*/  UMOV UR4, URZ ;  /* 0x000000ff00047c82 */ /* 0x000fca0008000000 */
.L_x_46:
[----:B------:R-:W-:Y:S01]  /*3c80*/  ISETP.NE.AND P0, PT, RZ, UR4, PT ;  /* 0x00000004ff007c0c */ /* 0x000fe2000bf05270 */
[----:B------:R-:W-:Y:S02]  /*3c90*/  UISETP.NE.AND UP0, UPT, UR4, URZ, UPT ;  /* 0x000000ff0400728c */ /* 0x000fe4000bf05270 */
[----:B------:R-:W-:Y:S01]  /*3ca0*/  IMAD.U32 R3, RZ, RZ, UR4 ;  /* 0x00000004ff037e24 */ /* 0x000fe2000f8e00ff */
[----:B------:R-:W-:Y:S01]  /*3cb0*/  UIADD3 UR4, UPT, UPT, UR4, 0x1, URZ ;  /* 0x0000000104047890 */ /* 0x000fe2000fffe0ff */
[----:B------:R-:W-:Y:S01]  /*3cc0*/  IMAD.MOV.U32 R8, RZ, RZ, RZ ;  /* 0x000000ffff087224 */ /* 0x000fe200078e00ff */
[----:B------:R-:W-:Y:S01]  /*3cd0*/  UMOV UR5, 0x1 ;  /* 0x0000000100057882 */ /* 0x000fe20000000000 */
[----:B------:R-:W-:Y:S01]  /*3ce0*/  SEL R9, RZ, 0x1, !P0 ;  /* 0x00000001ff097807 */ /* 0x000fe20004000000 */
[----:B------:R-:W-:Y:S02]  /*3cf0*/  USEL UR5, UR5, 0xffffffff, !UP0 ;  /* 0xffffffff05057887 */ /* 0x000fe4000c000000 */
[----:B0-----:R-:W-:-:S11]  /*3d00*/  UISETP.NE.AND UP0, UPT, UR4, 0x2, UPT ;  /* 0x000000020400788c */ /* 0x001fd6000bf05270 */
.L_x_45:
[----:B------:R-:W-:-:S05]  /*3d10*/  IMAD R10, R8, 0x10, R0 ;  /* 0x00000010080a7824 */ /* 0x000fca00078e0200 */
[----:B------:R-:W5:Y:S01]  /*3d20*/  LDL.128 R4, [R10] ;  /* 0x000000000a047983 */ /* 0x000f620000100c00 */
[----:B0-----:R-:W0:Y:S01]  /*3d30*/  S2UR UR7, SR_CgaCtaId ;  /* 0x00000000000779c3 */ /* 0x001e220000008800 */
[----:B-1----:R-:W-:Y:S01]  /*3d40*/  HFMA2 R15, -RZ, RZ, 0, 2.384185791015625e-07 ;  /* 0x00000004ff0f7431 */ /* 0x002fe200000001ff */
[----:B----4-:R-:W-:Y:S01]  /*3d50*/  LOP3.LUT R2, R8, 0x1, RZ, 0xc0, !PT ;  /* 0x0000000108027812 */ /* 0x010fe200078ec0ff */
[----:B------:R-:W-:Y:S01]  /*3d60*/  UMOV UR6, 0x400 ;  /* 0x0000040000067882 */ /* 0x000fe20000000000 */
[----:B------:R-:W-:Y:S02]  /*3d70*/  IMAD R14, R3, 0x4, R8 ;  /* 0x00000004030e7824 */ /* 0x000fe400078e0208 */
[----:B------:R-:W-:-:S04]  /*3d80*/  ISETP.NE.U32.AND P0, PT, R2, 0x1, PT ;  /* 0x000000010200780c */ /* 0x000fc80003f05070 */
[C---:B------:R-:W-:Y:S02]  /*3d90*/  SEL R13, R15.reuse, 0x2, P0 ;  /* 0x000000020f0d7807 */ /* 0x040fe40000000000 */
[----:B------:R-:W-:Y:S01]  /*3da0*/  SEL R15, R15, 0x2, !P0 ;  /* 0x000000020f0f7807 */ /* 0x000fe20004000000 */
[----:B0-----:R-:W-:-:S06]  /*3db0*/  ULEA UR6, UR7, UR6, 0x18 ;  /* 0x0000000607067291 */ /* 0x001fcc000f8ec0ff */
[C---:B------:R-:W-:Y:S02]  /*3dc0*/  LEA R18, R14.reuse, UR6, 0x2 ;  /* 0x000000060e127c11 */ /* 0x040fe4000f8e10ff */
[----:B--23--:R-:W-:-:S03]  /*3dd0*/  LEA R11, R14, UR6, 0x3 ;  /* 0x000000060e0b7c11 */ /* 0x00cfc6000f8e18ff */
[----:B------:R0:W-:Y:S04]  /*3de0*/  STS [R18+0x2d8], R13 ;  /* 0x0002d80d12007388 */ /* 0x0001e80000000800 */
[----:B------:R-:W-:Y:S04]  /*3df0*/  STS [R18+0x2f8], R15 ;  /* 0x0002f80f12007388 */ /* 0x000fe80000000800 */
[----:B------:R-:W-:Y:S01]  /*3e00*/  STS.U8 [R14+UR6+0x2d0], R9 ;  /* 0x0002d0090e007988 */ /* 0x000fe20008000006 */
[----:B0-----:R-:W-:-:S03]  /*3e10*/  IMAD.MOV.U32 R13, RZ, RZ, 0x1 ;  /* 0x00000001ff0d7424 */ /* 0x001fc600078e00ff */
[----:B------:R-:W-:Y:S04]  /*3e20*/  STS.64 [R11+0x318], RZ ;  /* 0x000318ff0b007388 */ /* 0x000fe80000000a00 */
[----:B------:R-:W0:Y:S02]  /*3e30*/  LDS R12, [R18+0x2f8] ;  /* 0x0002f800120c7984 */ /* 0x000e240000000800 */
[----:B0-----:R-:W-:Y:S01]  /*3e40*/  ISETP.GE.AND P2, PT, R12, 0x1, PT ;  /* 0x000000010c00780c */ /* 0x001fe20003f46270 */
[----:B-----5:R-:W-:Y:S01]  /*3e50*/  IMAD R2, R4, UR5, RZ ;  /* 0x0000000504027c24 */ /* 0x020fe2000f8e02ff */
[----:B------:R-:W-:-:S04]  /*3e60*/  ISETP.GE.AND P1, PT, R6, RZ, PT ;  /* 0x000000ff0600720c */ /* 0x000fc80003f26270 */
[----:B------:R-:W-:-:S09]  /*3e70*/  ISETP.GE.AND P0, PT, R2, RZ, PT ;  /* 0x000000ff0200720c */ /* 0x000fd20003f06270 */
[----:B------:R-:W-:-:S04]  /*3e80*/  @P1 SHF.R.U32.HI R13, RZ, 0x1f, R7 ;  /* 0x0000001fff0d1819 */ /* 0x000fc80000011607 */
[----:B------:R-:W-:Y:S02]  /*3e90*/  @P0 IMAD R2, R5, UR5, RZ ;  /* 0x0000000505020c24 */ /* 0x000fe4000f8e02ff */
[----:B------:R-:W-:-:S03]  /*3ea0*/  IMAD.MOV.U32 R5, RZ, RZ, 0x3 ;  /* 0x00000003ff057424 */ /* 0x000fc600078e00ff */
[----:B------:R-:W-:-:S04]  /*3eb0*/  @P0 SHF.R.S32.HI R2, RZ, 0x1f, R2 ;  /* 0x0000001fff020819 */ /* 0x000fc80000011402 */
[----:B------:R-:W-:Y:S01]  /*3ec0*/  @P0 LOP3.LUT R5, R2, 0x3, RZ, 0xc0, !PT ;  /* 0x0000000302050812 */ /* 0x000fe200078ec0ff */
[----:B------:R-:W-:Y:S06]  /*3ed0*/  @!P2 BRA `(.L_x_39) ;  /* 0x000000080028a947 */ /* 0x000fec0003800000 */
[----:B------:R0:W1:Y:S01]  /*3ee0*/  LDS R7, [R18+0x2d8] ;  /* 0x0002d80012077984 */ /* 0x0000620000000800 */
[----:B------:R-:W-:Y:S01]  /*3ef0*/  IMAD.MOV.U32 R14, RZ, RZ, RZ ;  /* 0x000000ffff0e7224 */ /* 0x000fe200078e00ff */
[----:B------:R-:W-:-:S07]  /*3f00*/  CS2R R16, SRZ ;  /* 0x0000000000107805 */ /* 0x000fce000001ff00 */
.L_x_44:
        /* <DEDUP_REMOVED lines=11> */
[----:B0-----:R-:W-:-:S11]  /*3fc0*/  IADD3 R18, PT, PT, R7, -0x3, RZ ;  /* 0xfffffffd07127810 */ /* 0x001fd60007ffe0ff */
.L_x_42:
        /* <DEDUP_REMOVED lines=8> */
[----:B------:R-:W-:Y:S02]  /*4050*/  VIADD R31, R23, 0x2 ;  /* 0x00000002171f7836 */ /* 0x000fe40000000000 */
[----:B------:R-:W-:Y:S01]  /*4060*/  IMAD.IADD R27, R1, 0x1, R2 ;  /* 0x00000001011b7824 */ /* 0x000fe200078e0202 */
[----:B------:R-:W-:Y:S01]  /*4070*/  LEA R2, R25, R20, 0x2 ;  /* 0x0000001419027211 */ /* 0x000fe200078e10ff */
[-C--:B------:R-:W-:Y:S02]  /*4080*/  IMAD R22, R4, R31.reuse, R21 ;  /* 0x0000001f04167224 */ /* 0x080fe400078e0215 */
[----:B------:R-:W-:Y:S01]  /*4090*/  IMAD R25, R6, R31, R15 ;  /* 0x0000001f06197224 */ /* 0x000fe200078e020f */
[----:B------:R-:W2:Y:S01]  /*40a0*/  LDL.U8 R20, [R27+0x28] ;  /* 0x000028001b147983 */ /* 0x000ea20000100000 */
[----:B------:R-:W-:-:S02]  /*40b0*/  IMAD R22, R22, UR5, R5 ;  /* 0x0000000516167c24 */ /* 0x000fc4000f8e0205 */
[----:B------:R-:W-:Y:S02]  /*40c0*/  IMAD.IADD R26, R1, 0x1, R2 ;  /* 0x00000001011a7824 */ /* 0x000fe400078e0202 */
[----:B------:R-:W-:-:S03]  /*40d0*/  IMAD R2, R25, 0x4, R22 ;  /* 0x0000000419027824 */ /* 0x000fc600078e0216 */
[----:B------:R-:W3:Y:S01]  /*40e0*/  LDL.U8 R22, [R26+0x28] ;  /* 0x000028001a167983 */ /* 0x000ee20000100000 */
        /* <DEDUP_REMOVED lines=25> */
[----:B------:R-:W-:-:S05]  /*4280*/  IMAD R2, R20, UR5, R5 ;  /* 0x0000000514027c24 */ /* 0x000fca000f8e0205 */
[----:B------:R-:W-:-:S05]  /*4290*/  LEA R2, R29, R2, 0x2 ;  /* 0x000000021d027211 */ /* 0x000fca00078e10ff */
[----:B------:R-:W-:-:S05]  /*42a0*/  IMAD.IADD R22, R1, 0x1, R2 ;  /* 0x0000000101167824 */ /* 0x000fca00078e0202 */
        /* <DEDUP_REMOVED lines=22> */
.L_x_41:
[----:B------:R-:W-:-:S05]  /*4410*/  IMAD.IADD R2, R7, 0x1, -R23 ;  /* 0x0000000107027824 */ /* 0x000fca00078e0a17 */
[----:B------:R-:W-:-:S13]  /*4420*/  ISETP.GT.AND P1, PT, R2, 0x1, PT ;  /* 0x000000010200780c */ /* 0x000fda0003f24270 */
[----:B------:R-:W-:Y:S05]  /*4430*/  @!P1 BRA `(.L_x_43) ;  /* 0x0000000000849947 */ /* 0x000fea0003800000 */
[-C--:B------:R-:W-:Y:S02]  /*4440*/  IMAD R2, R4, R23.reuse, R21 ;  /* 0x0000001704027224 */ /* 0x080fe400078e0215 */
[----:B------:R-:W-:Y:S02]  /*4450*/  VIADD R27, R23, 0x1 ;  /* 0x00000001171b7836 */ /* 0x000fe40000000000 */
[----:B-1----:R-:W-:Y:S02]  /*4460*/  IMAD R25, R6, R23, R15 ;  /* 0x0000001706197224 */ /* 0x002fe400078e020f */
[----:B------:R-:W-:Y:S02]  /*4470*/  IMAD R2, R2, UR5, R5 ;  /* 0x0000000502027c24 */ /* 0x000fe4000f8e0205 */
[----:B0-----:R-:W-:-:S03]  /*4480*/  IMAD R18, R4, R27, R21 ;  /* 0x0000001b04127224 */ /* 0x001fc600078e0215 */
[----:B------:R-:W-:Y:S01]  /*4490*/  LEA R2, R25, R2, 0x2 ;  /* 0x0000000219027211 */ /* 0x000fe200078e10ff */
[----:B------:R-:W-:Y:S02]  /*44a0*/  IMAD R25, R6, R27, R15 ;  /* 0x0000001b06197224 */ /* 0x000fe400078e020f */
[----:B------:R-:W-:Y:S02]  /*44b0*/  IMAD R18, R18, UR5, R5 ;  /* 0x0000000512127c24 */ /* 0x000fe4000f8e0205 */
        /* <DEDUP_REMOVED lines=18> */
[----:B------:R-:W-:Y:S01]  /*45e0*/  @P1 LOP3.LUT R16, R16, R23, RZ, 0xfc, !PT ;  /* 0x0000001710101212 */ /* 0x000fe200078efcff */
[----:B------:R-:W-:Y:S01]  /*45f0*/  @P0 IMAD.MOV.U32 R25, RZ, RZ, R17 ;  /* 0x000000ffff190224 */ /* 0x000fe200078e0011 */
[----:B------:R-:W-:Y:S01]  /*4600*/  @P1 LOP3.LUT R17, R17, R2, RZ, 0xfc, !PT ;  /* 0x0000000211111212 */ /* 0x000fe200078efcff */
[----:B------:R-:W-:-:S03]  /*4610*/  VIADD R23, R27, 0x1 ;  /* 0x000000011b177836 */ /* 0x000fc60000000000 */
[----:B------:R2:W-:Y:S01]  /*4620*/  @P0 STS.64 [R11+0x318], R24 ;  /* 0x000318180b000388 */ /* 0x0005e20000000a00 */
[----:B------:R-:W-:-:S03]  /*4630*/  PLOP3.LUT P0, PT, PT, PT, PT, 0x8, 0x80 ;  /* 0x000000000080781c */ /* 0x000fc60003f0e170 */
[----:B------:R2:W-:Y:S10]  /*4640*/  @P1 STS.64 [R11+0x318], R16 ;  /* 0x000318100b001388 */ /* 0x0005f40000000a00 */
.L_x_43:
[----:B------:R-:W-:-:S13]  /*4650*/  ISETP.LT.OR P0, PT, R23, R7, P0 ;  /* 0x000000071700720c */ /* 0x000fda0000701670 */
[----:B------:R-:W-:Y:S05]  /*4660*/  @!P0 BRA `(.L_x_40) ;  /* 0x0000000000388947 */ /* 0x000fea0003800000 */
[-C--:B------:R-:W-:Y:S02]  /*4670*/  IMAD R2, R4, R23.reuse, R21 ;  /* 0x0000001704027224 */ /* 0x080fe400078e0215 */
[----:B------:R-:W-:Y:S02]  /*4680*/  IMAD R15, R6, R23, R15 ;  /* 0x00000017060f7224 */ /* 0x000fe400078e020f */
[----:B------:R-:W-:-:S04]  /*4690*/  IMAD R2, R2, UR5, R5 ;  /* 0x0000000502027c24 */ /* 0x000fc8000f8e0205 */
        /* <DEDUP_REMOVED lines=11> */
.L_x_40:
[----:B------:R-:W-:-:S05]  /*4750*/  VIADD R14, R14, 0x1 ;  /* 0x000000010e0e7836 */ /* 0x000fca0000000000 */
[----:B------:R-:W-:-:S13]  /*4760*/  ISETP.GE.AND P0, PT, R14, R12, PT ;  /* 0x0000000c0e00720c */ /* 0x000fda0003f06270 */
[----:B------:R-:W-:Y:S05]  /*4770*/  @!P0 BRA `(.L_x_44) ;  /* 0xfffffff400e48947 */ /* 0x000fea000383ffff */
.L_x_39:
[----:B------:R-:W-:-:S05]  /*4780*/  VIADD R8, R8, 0x1 ;  /* 0x0000000108087836 */ /* 0x000fca0000000000 */
[----:B------:R-:W-:-:S13]  /*4790*/  ISETP.NE.AND P0, PT, R8, 0x4, PT ;  /* 0x000000040800780c */ /* 0x000fda0003f05270 */
[----:B------:R-:W-:Y:S05]  /*47a0*/  @P0 BRA `(.L_x_45) ;  /* 0xfffffff400580947 */ /* 0x000fea000383ffff */
[----:B------:R-:W-:Y:S05]  /*47b0*/  BRA.U UP0, `(.L_x_46) ;  /* 0xfffffff500307547 */ /* 0x000fea000b83ffff */
[----:B------:R-:W4:Y:S01]  /*47c0*/  S2UR UR5, SR_CgaCtaId ;  /* 0x00000000000579c3 */ /* 0x000f220000008800 */
[----:B------:R-:W-:Y:S01]  /*47d0*/  UMOV UR4, 0x400 ;  /* 0x0000040000047882 */ /* 0x000fe20000000000 */
[----:B------:R-:W-:Y:S01]  /*47e0*/  IMAD.MOV.U32 R2, RZ, RZ, 0x8 ;  /* 0x00000008ff027424 */ /* 0x000fe200078e00ff */
[----:B----4-:R-:W-:-:S03]  /*47f0*/  ULEA UR6, UR5, UR4, 0x18 ;  /* 0x0000000405067291 */ /* 0x010fc6000f8ec0ff */
[----:B------:R-:W-:-:S06]  /*4800*/  UMOV UR4, URZ ;  /* 0x000000ff00047c82 */ /* 0x000fcc0008000000 */
[----:B------:R4:W-:Y:S03]  /*4810*/  STS [UR6+0x20], R2 ;  /* 0x00002002ff007988 */ /* 0x0009e60008000806 */
.L_x_54:
[----:B------:R-:W-:Y:S02]  /*4820*/  UISETP.NE.AND UP0, UPT, UR4, URZ, UPT ;  /* 0x000000ff0400728c */ /* 0x000fe4000bf05270 */
[----:B------:R-:W-:Y:S01]  /*4830*/  MOV R3, UR4 ;  /* 0x0000000400037c02 */ /* 0x000fe20008000f00 */
[----:B------:R-:W-:Y:S01]  /*4840*/  UIADD3 UR4, UPT, UPT, UR4, 0x1, URZ ;  /* 0x0000000104047890 */ /* 0x000fe2000fffe0ff */
[----:B------:R-:W-:Y:S01]  /*4850*/  IMAD.MOV.U32 R8, RZ, RZ, RZ ;  /* 0x000000ffff087224 */ /* 0x000fe200078e00ff */
[----:B------:R-:W-:Y:S02]  /*4860*/  UMOV UR5, 0x1 ;  /* 0x0000000100057882 */ /* 0x000fe40000000000 */
[----:B------:R-:W-:Y:S02]  /*4870*/  USEL UR5, UR5, 0xffffffff, !UP0 ;  /* 0xffffffff05057887 */ /* 0x000fe4000c000000 */
[----:B-123--:R-:W-:-:S11]  /*4880*/  UISETP.NE.AND UP0, UPT, UR4, 0x2, UPT ;  /* 0x000000020400788c */ /* 0x00efd6000bf05270 */
.L_x_53:
[----:B------:R-:W-:-:S05]  /*4890*/  IMAD R9, R8, 0x10, R0 ;  /* 0x0000001008097824 */ /* 0x000fca00078e0200 */
[----:B------:R-:W5:Y:S01]  /*48a0*/  LDL.128 R4, [R9] ;  /* 0x0000000009047983 */ /* 0x000f620000100c00 */
[----:B----4-:R-:W-:Y:S01]  /*48b0*/  LOP3.LUT R2, R8, 0x1, RZ, 0xc0, !PT ;  /* 0x0000000108027812 */ /* 0x010fe200078ec0ff */
[----:B-123--:R-:W-:Y:S01]  /*48c0*/  IMAD.MOV.U32 R14, RZ, RZ, 0x4 ;  /* 0x00000004ff0e7424 */ /* 0x00efe200078e00ff */
[C---:B------:R-:W-:Y:S01]  /*48d0*/  ISETP.NE.AND P1, PT, R3.reuse, RZ, PT ;  /* 0x000000ff0300720c */ /* 0x040fe20003f25270 */
[----:B------:R-:W-:Y:S01]  /*48e0*/  IMAD R13, R3, 0x4, R8 ;  /* 0x00000004030d7824 */ /* 0x000fe200078e0208 */
[----:B------:R-:W-:Y:S02]  /*48f0*/  ISETP.NE.U32.AND P0, PT, R2, 0x1, PT ;  /* 0x000000010200780c */ /* 0x000fe40003f05070 */
[----:B-123--:R-:W-:Y:S02]  /*4900*/  SEL R16, RZ, 0x1, !P1 ;  /* 0x00000001ff107807 */ /* 0x00efe40004800000 */
[----:B------:R-:W-:Y:S02]  /*4910*/  SEL R12, R14, 0x2, P0 ;  /* 0x000000020e0c7807 */ /* 0x000fe40000000000 */
[----:B------:R-:W-:-:S02]  /*4920*/  LEA R17, R13, UR6, 0x2 ;  /* 0x000000060d117c11 */ /* 0x000fc4000f8e10ff */
[----:B------:R-:W-:Y:S02]  /*4930*/  SEL R14, R14, 0x2, !P0 ;  /* 0x000000020e0e7807 */ /* 0x000fe40004000000 */
[----:B------:R-:W-:Y:S01]  /*4940*/  LEA R10, R13, UR6, 0x3 ;  /* 0x000000060d0a7c11 */ /* 0x000fe2000f8e18ff */
[----:B------:R1:W-:Y:S04]  /*4950*/  STS [R17+0x360], R12 ;  /* 0x0003600c11007388 */ /* 0x0003e80000000800 */
[----:B------:R-:W-:Y:S04]  /*4960*/  STS [R17+0x380], R14 ;  /* 0x0003800e11007388 */ /* 0x000fe80000000800 */
[----:B------:R-:W-:Y:S01]  /*4970*/  STS.U8 [R13+UR6+0x358], R16 ;  /* 0x000358100d007988 */ /* 0x000fe20008000006 */
[----:B-1----:R-:W-:-:S03]  /*4980*/  IMAD.MOV.U32 R12, RZ, RZ, 0x1 ;  /* 0x00000001ff0c7424 */ /* 0x002fc600078e00ff */
[----:B------:R-:W-:Y:S04]  /*4990*/  STS.64 [R10+0x3a0], RZ ;  /* 0x0003a0ff0a007388 */ /* 0x000fe80000000a00 */
[----:B------:R-:W1:Y:S02]  /*49a0*/  LDS R11, [R17+0x380] ;  /* 0x00038000110b7984 */ /* 0x000e640000000800 */
[----:B-1----:R-:W-:Y:S01]  /*49b0*/  ISETP.GE.AND P2, PT, R11, 0x1, PT ;  /* 0x000000010b00780c */ /* 0x002fe20003f46270 */
[----:B-----5:R-:W-:Y:S01]  /*49c0*/  IMAD R2, R4, UR5, RZ ;  /* 0x0000000504027c24 */ /* 0x020fe2000f8e02ff */
[----:B------:R-:W-:-:S04]  /*49d0*/  ISETP.GE.AND P1, PT, R6, RZ, PT ;  /* 0x000000ff0600720c */ /* 0x000fc80003f26270 */
[----:B------:R-:W-:-:S09]  /*49e0*/  ISETP.GE.AND P0, PT, R2, RZ, PT ;  /* 0x000000ff0200720c */ /* 0x000fd20003f06270 */
[----:B------:R-:W-:-:S04]  /*49f0*/  @P1 SHF.R.U32.HI R12, RZ, 0x1f, R7 ;  /* 0x0000001fff0c1819 */ /* 0x000fc80000011607 */
[----:B------:R-:W-:Y:S02]  /*4a00*/  @P0 IMAD R2, R5, UR5, RZ ;  /* 0x0000000505020c24 */ /* 0x000fe4000f8e02ff */
[----:B------:R-:W-:-:S03]  /*4a10*/  HFMA2 R5, -RZ, RZ, 0, 1.78813934326171875e-07 ;  /* 0x00000003ff057431 */ /* 0x000fc600000001ff */
[----:B------:R-:W-:-:S04]  /*4a20*/  @P0 SHF.R.S32.HI R2, RZ, 0x1f, R2 ;  /* 0x0000001fff020819 */ /* 0x000fc80000011402 */
[----:B------:R-:W-:Y:S01]  /*4a30*/  @P0 LOP3.LUT R5, R2, 0x3, RZ, 0xc0, !PT ;  /* 0x0000000302050812 */ /* 0x000fe200078ec0ff */
[----:B------:R-:W-:Y:S06]  /*4a40*/  @!P2 BRA `(.L_x_47) ;  /* 0x000000080028a947 */ /* 0x000fec0003800000 */
[----:B------:R1:W2:Y:S01]  /*4a50*/  LDS R7, [R17+0x360] ;  /* 0x0003600011077984 */ /* 0x0002a20000000800 */
[----:B------:R-:W-:Y:S01]  /*4a60*/  IMAD.MOV.U32 R13, RZ, RZ, RZ ;  /* 0x000000ffff0d7224 */ /* 0x000fe200078e00ff */
[----:B------:R-:W-:-:S07]  /*4a70*/  CS2R R14, SRZ ;  /* 0x00000000000e7805 */ /* 0x000fce000001ff00 */
.L_x_52:
        /* <DEDUP_REMOVED lines=12> */
.L_x_50:
[-C--:B------:R-:W-:Y:S01]  /*4b40*/  IMAD R2, R4, R16.reuse, R21 ;  /* 0x0000001004027224 */ /* 0x080fe200078e0215 */
[----:B------:R-:W-:Y:S01]  /*4b50*/  IADD3 R28, PT, PT, R16, 0x1, RZ ;  /* 0x00000001101c7810 */ /* 0x000fe20007ffe0ff */
[----:B-1----:R-:W-:Y:S02]  /*4b60*/  IMAD R23, R6, R16, R17 ;  /* 0x0000001006177224 */ /* 0x002fe400078e0211 */
[----:B------:R-:W-:Y:S02]  /*4b70*/  IMAD R2, R2, UR5, R5 ;  /* 0x0000000502027c24 */ /* 0x000fe4000f8e0205 */
[----:B0-----:R-:W-:Y:S02]  /*4b80*/  IMAD R18, R4, R28, R21 ;  /* 0x0000001c04127224 */ /* 0x001fe400078e0215 */
[----:B------:R-:W-:Y:S02]  /*4b90*/  VIADD R30, R16, 0x2 ;  /* 0x00000002101e7836 */ /* 0x000fe40000000000 */
[----:B------:R-:W-:-:S02]  /*4ba0*/  IMAD R2, R23, 0x4, R2 ;  /* 0x0000000417027824 */ /* 0x000fc400078e0202 */
[----:B------:R-:W-:Y:S02]  /*4bb0*/  IMAD R23, R6, R28, R17 ;  /* 0x0000001c06177224 */ /* 0x000fe400078e0211 */
[----:B------:R-:W-:Y:S02]  /*4bc0*/  IMAD R18, R18, UR5, R5 ;  /* 0x0000000512127c24 */ /* 0x000fe4000f8e0205 */
[-C--:B------:R-:W-:Y:S02]  /*4bd0*/  IMAD R20, R4, R30.reuse, R21 ;  /* 0x0000001e04147224 */ /* 0x080fe400078e0215 */
[----:B------:R-:W-:Y:S02]  /*4be0*/  IMAD.IADD R26, R1, 0x1, R2 ;  /* 0x00000001011a7824 */ /* 0x000fe400078e0202 */
[----:B------:R-:W-:Y:S02]  /*4bf0*/  IMAD R2, R23, 0x4, R18 ;  /* 0x0000000417027824 */ /* 0x000fe400078e0212 */
[----:B------:R-:W-:Y:S01]  /*4c00*/  IMAD R20, R20, UR5, R5 ;  /* 0x0000000514147c24 */ /* 0x000fe2000f8e0205 */
[----:B------:R-:W2:Y:S01]  /*4c10*/  LDL.U8 R18, [R26+0x30] ;  /* 0x000030001a127983 */ /* 0x000ea20000100000 */
[----:B------:R-:W-:Y:S01]  /*4c20*/  IMAD R23, R6, R30, R17 ;  /* 0x0000001e06177224 */ /* 0x000fe200078e0211 */
[----:B------:R-:W-:-:S03]  /*4c30*/  IADD3 R24, PT, PT, R1, R2, RZ ;  /* 0x0000000201187210 */ /* 0x000fc60007ffe0ff */
[----:B------:R-:W-:Y:S02]  /*4c40*/  IMAD R2, R23, 0x4, R20 ;  /* 0x0000000417027824 */ /* 0x000fe400078e0214 */
[----:B------:R-:W3:Y:S02]  /*4c50*/  LDL.U8 R20, [R24+0x30] ;  /* 0x0000300018147983 */ /* 0x000ee40000100000 */
[----:B------:R-:W-:-:S06]  /*4c60*/  IMAD.IADD R22, R1, 0x1, R2 ;  /* 0x0000000101167824 */ /* 0x000fcc00078e0202 */
[----:B------:R-:W4:Y:S01]  /*4c70*/  LDL.U8 R22, [R22+0x30] ;  /* 0x0000300016167983 */ /* 0x000f220000100000 */
[----:B--2---:R-:W-:Y:S02]  /*4c80*/  ISETP.NE.AND P1, PT, R18, RZ, PT ;  /* 0x000000ff1200720c */ /* 0x004fe40003f25270 */
[----:B---3--:R-:W-:Y:S02]  /*4c90*/  ISETP.NE.AND P2, PT, R20, RZ, PT ;  /* 0x000000ff1400720c */ /* 0x008fe40003f45270 */
[----:B------:R-:W-:-:S09]  /*4ca0*/  IADD3 R20, PT, PT, R16, 0x3, RZ ;  /* 0x0000000310147810 */ /* 0x000fd20007ffe0ff */
[----:B------:R-:W-:Y:S01]  /*4cb0*/  @P1 IMAD R2, R13, 0x7, R16 ;  /* 0x000000070d021824 */ /* 0x000fe200078e0210 */
[----:B----4-:R-:W-:Y:S01]  /*4cc0*/  ISETP.NE.AND P3, PT, R22, RZ, PT ;  /* 0x000000ff1600720c */ /* 0x010fe20003f65270 */
[----:B------:R-:W-:Y:S02]  /*4cd0*/  @P1 IMAD.MOV.U32 R23, RZ, RZ, 0x1 ;  /* 0x00000001ff171424 */ /* 0x000fe400078e00ff */
[----:B------:R-:W-:-:S03]  /*4ce0*/  @P2 IMAD.MOV.U32 R27, RZ, RZ, 0x1 ;  /* 0x00000001ff1b2424 */ /* 0x000fc600078e00ff */
[----:B------:R-:W-:Y:S01]  /*4cf0*/  @P1 SHF.L.U32 R23, R23, R2, RZ ;  /* 0x0000000217171219 */ /* 0x000fe200000006ff */
[----:B------:R-:W-:-:S03]  /*4d00*/  @P2 IMAD R2, R13, 0x7, R28 ;  /* 0x000000070d022824 */ /* 0x000fc600078e021c */
[----:B------:R-:W-:Y:S02]  /*4d10*/  @P1 SHF.R.S32.HI R18, RZ, 0x1f, R23 ;  /* 0x0000001fff121819 */ /* 0x000fe40000011417 */
[----:B------:R-:W-:Y:S01]  /*4d20*/  @P2 SHF.L.U32 R27, R27, R2, RZ ;  /* 0x000000021b1b2219 */ /* 0x000fe200000006ff */
[----:B------:R-:W-:Y:S01]  /*4d30*/  @P3 IMAD R2, R13, 0x7, R30 ;  /* 0x000000070d023824 */ /* 0x000fe200078e021e */
[----:B------:R-:W-:Y:S01]  /*4d40*/  @P1 LOP3.LUT R15, R15, R18, RZ, 0xfc, !PT ;  /* 0x000000120f0f1212 */ /* 0x000fe200078efcff */
[----:B------:R-:W-:Y:S01]  /*4d50*/  @P3 IMAD.MOV.U32 R29, RZ, RZ, 0x1 ;  /* 0x00000001ff1d3424 */ /* 0x000fe200078e00ff */
[----:B------:R-:W-:Y:S02]  /*4d60*/  @P2 SHF.R.S32.HI R18, RZ, 0x1f, R27 ;  /* 0x0000001fff122819 */ /* 0x000fe4000001141b */
[----:B------:R-:W-:Y:S01]  /*4d70*/  @P1 LOP3.LUT R14, R14, R23, RZ, 0xfc, !PT ;  /* 0x000000170e0e1212 */ /* 0x000fe200078efcff */
[----:B------:R-:W-:Y:S01]  /*4d80*/  @P1 IMAD.MOV.U32 R23, RZ, RZ, R15 ;  /* 0x000000ffff171224 */ /* 0x000fe200078e000f */
[----:B------:R-:W-:-:S02]  /*4d90*/  @P3 SHF.L.U32 R29, R29, R2, RZ ;  /* 0x000000021d1d3219 */ /* 0x000fc400000006ff */
[----:B------:R-:W-:Y:S02]  /*4da0*/  @P2 LOP3.LUT R15, R15, R18, RZ, 0xfc, !PT ;  /* 0x000000120f0f2212 */ /* 0x000fe400078efcff */
[----:B------:R-:W-:Y:S02]  /*4db0*/  @P3 SHF.R.S32.HI R2, RZ, 0x1f, R29 ;  /* 0x0000001fff023819 */ /* 0x000fe4000001141d */
[----:B------:R-:W-:Y:S02]  /*4dc0*/  @P1 MOV R22, R14 ;  /* 0x0000000e00161202 */ /* 0x000fe40000000f00 */
[----:B------:R-:W-:Y:S01]  /*4dd0*/  @P2 LOP3.LUT R14, R14, R27, RZ, 0xfc, !PT ;  /* 0x0000001b0e0e2212 */ /* 0x000fe200078efcff */
[----:B------:R-:W-:Y:S01]  /*4de0*/  @P2 IMAD.MOV.U32 R27, RZ, RZ, R15 ;  /* 0x000000ffff1b2224 */ /* 0x000fe200078e000f */
[----:B------:R-:W-:Y:S01]  /*4df0*/  @P3 LOP3.LUT R15, R15, R2, RZ, 0xfc, !PT ;  /* 0x000000020f0f3212 */ /* 0x000fe200078efcff */
[----:B------:R-:W-:Y:S02]  /*4e00*/  IMAD R2, R4, R20, R21 ;  /* 0x0000001404027224 */ /* 0x000fe400078e0215 */
[----:B------:R-:W-:Y:S01]  /*4e10*/  @P2 IMAD.MOV.U32 R26, RZ, RZ, R14 ;  /* 0x000000ffff1a2224 */ /* 0x000fe200078e000e */
[----:B------:R-:W-:Y:S01]  /*4e20*/  @P3 LOP3.LUT R14, R14, R29, RZ, 0xfc, !PT ;  /* 0x0000001d0e0e3212 */ /* 0x000fe200078efcff */
[----:B------:R-:W-:-:S02]  /*4e30*/  IMAD R2, R2, UR5, R5 ;  /* 0x0000000502027c24 */ /* 0x000fc4000f8e0205 */
[----:B------:R-:W-:-:S04]  /*4e40*/  IMAD R29, R6, R20, R17 ;  /* 0x00000014061d7224 */ /* 0x000fc800078e0211 */
[----:B------:R-:W-:-:S04]  /*4e50*/  IMAD R2, R29, 0x4, R2 ;  /* 0x000000041d027824 */ /* 0x000fc800078e0202 */
[----:B------:R-:W-:-:S05]  /*4e60*/  IMAD.IADD R18, R1, 0x1, R2 ;  /* 0x0000000101127824 */ /* 0x000fca00078e0202 */
[----:B------:R-:W2:Y:S01]  /*4e70*/  LDL.U8 R2, [R18+0x30] ;  /* 0x0000300012027983 */ /* 0x000ea20000100000 */
[----:B------:R-:W-:-:S03]  /*4e80*/  VIADD R16, R16, 0x4 ;  /* 0x0000000410107836 */ /* 0x000fc60000000000 */
[----:B------:R0:W-:Y:S02]  /*4e90*/  @P1 STS.64 [R10+0x3a0], R22 ;  /* 0x0003a0160a001388 */ /* 0x0001e40000000a00 */
[----:B------:R-:W-:Y:S02]  /*4ea0*/  ISETP.GE.AND P1, PT, R16, R25, PT ;  /* 0x000000191000720c */ /* 0x000fe40003f26270 */
[----:B------:R1:W-:Y:S01]  /*4eb0*/  @P2 STS.64 [R10+0x3a0], R26 ;  /* 0x0003a01a0a002388 */ /* 0x0003e20000000a00 */
        /* <DEDUP_REMOVED lines=12> */
.L_x_49:
[----:B------:R-:W-:-:S05]  /*4f80*/  IMAD.IADD R2, R7, 0x1, -R16 ;  /* 0x0000000107027824 */ /* 0x000fca00078e0a10 */
[----:B------:R-:W-:-:S13]  /*4f90*/  ISETP.GT.AND P1, PT, R2, 0x1, PT ;  /* 0x000000010200780c */ /* 0x000fda0003f24270 */
[----:B------:R-:W-:Y:S05]  /*4fa0*/  @!P1 BRA `(.L_x_51) ;  /* 0x0000000000849947 */ /* 0x000fea0003800000 */
[-C--:B------:R-:W-:Y:S02]  /*4fb0*/  IMAD R2, R4, R16.reuse, R21 ;  /* 0x0000001004027224 */ /* 0x080fe400078e0215 */
[----:B------:R-:W-:Y:S02]  /*4fc0*/  VIADD R24, R16, 0x1 ;  /* 0x0000000110187836 */ /* 0x000fe40000000000 */
[----:B-1----:R-:W-:Y:S02]  /*4fd0*/  IMAD R23, R6, R16, R17 ;  /* 0x0000001006177224 */ /* 0x002fe400078e0211 */
[----:B------:R-:W-:Y:S02]  /*4fe0*/  IMAD R2, R2, UR5, R5 ;  /* 0x0000000502027c24 */ /* 0x000fe4000f8e0205 */
[----:B0-----:R-:W-:Y:S02]  /*4ff0*/  IMAD R18, R4, R24, R21 ;  /* 0x0000001804127224 */ /* 0x001fe400078e0215 */
[----:B------:R-:W-:-:S02]  /*5000*/  IMAD R2, R23, 0x4, R2 ;  /* 0x0000000417027824 */ /* 0x000fc400078e0202 */
[----:B------:R-:W-:Y:S02]  /*5010*/  IMAD R23, R6, R24, R17 ;  /* 0x0000001806177224 */ /* 0x000fe400078e0211 */
[----:B------:R-:W-:Y:S01]  /*5020*/  IMAD R18, R18, UR5, R5 ;  /* 0x0000000512127c24 */ /* 0x000fe2000f8e0205 */
[----:B------:R-:W-:-:S03]  /*5030*/  IADD3 R22, PT, PT, R1, R2, RZ ;  /* 0x0000000201167210 */ /* 0x000fc60007ffe0ff */
[----:B------:R-:W-:Y:S02]  /*5040*/  IMAD R2, R23, 0x4, R18 ;  /* 0x0000000417027824 */ /* 0x000fe400078e0212 */
[----:B------:R-:W2:Y:S02]  /*5050*/  LDL.U8 R18, [R22+0x30] ;  /* 0x0000300016127983 */ /* 0x000ea40000100000 */
[----:B------:R-:W-:-:S05]  /*5060*/  IMAD.IADD R20, R1, 0x1, R2 ;  /* 0x0000000101147824 */ /* 0x000fca00078e0202 */
        /* <DEDUP_REMOVED lines=12> */
[----:B------:R-:W-:Y:S01]  /*5130*/  VIADD R16, R24, 0x1 ;  /* 0x0000000118107836 */ /* 0x000fe20000000000 */
[----:B------:R-:W-:-:S02]  /*5140*/  @P1 SHF.R.S32.HI R2, RZ, 0x1f, R25 ;  /* 0x0000001fff021819 */ /* 0x000fc40000011419 */
[----:B------:R-:W-:Y:S01]  /*5150*/  @P0 MOV R22, R14 ;  /* 0x0000000e00160202 */ /* 0x000fe20000000f00 */
[----:B------:R-:W-:Y:S01]  /*5160*/  @P0 IMAD.MOV.U32 R23, RZ, RZ, R15 ;  /* 0x000000ffff170224 */ /* 0x000fe200078e000f */
[----:B------:R-:W-:Y:S02]  /*5170*/  @P1 LOP3.LUT R14, R14, R25, RZ, 0xfc, !PT ;  /* 0x000000190e0e1212 */ /* 0x000fe400078efcff */
[----:B------:R-:W-:Y:S02]  /*5180*/  @P1 LOP3.LUT R15, R15, R2, RZ, 0xfc, !PT ;  /* 0x000000020f0f1212 */ /* 0x000fe400078efcff */
[----:B------:R2:W-:Y:S01]  /*5190*/  @P0 STS.64 [R10+0x3a0], R22 ;  /* 0x0003a0160a000388 */ /* 0x0005e20000000a00 */
[----:B------:R-:W-:-:S03]  /*51a0*/  PLOP3.LUT P0, PT, PT, PT, PT, 0x8, 0x80 ;  /* 0x000000000080781c */ /* 0x000fc60003f0e170 */
[----:B------:R2:W-:Y:S10]  /*51b0*/  @P1 STS.64 [R10+0x3a0], R14 ;  /* 0x0003a00e0a001388 */ /* 0x0005f40000000a00 */
.L_x_51:
[----:B------:R-:W-:-:S13]  /*51c0*/  ISETP.LT.OR P0, PT, R16, R7, P0 ;  /* 0x000000071000720c */ /* 0x000fda0000701670 */
[----:B------:R-:W-:Y:S05]  /*51d0*/  @!P0 BRA `(.L_x_48) ;  /* 0x0000000000388947 */ /* 0x000fea0003800000 */
[-C--:B------:R-:W-:Y:S02]  /*51e0*/  IMAD R2, R4, R16.reuse, R21 ;  /* 0x0000001004027224 */ /* 0x080fe400078e0215 */
[----:B------:R-:W-:Y:S02]  /*51f0*/  IMAD R17, R6, R16, R17 ;  /* 0x0000001006117224 */ /* 0x000fe400078e0211 */
[----:B------:R-:W-:-:S04]  /*5200*/  IMAD R2, R2, UR5, R5 ;  /* 0x0000000502027c24 */ /* 0x000fc8000f8e0205 */
[----:B------:R-:W-:-:S04]  /*5210*/  IMAD R2, R17, 0x4, R2 ;  /* 0x0000000411027824 */ /* 0x000fc800078e0202 */
[----:B0-----:R-:W-:-:S05]  /*5220*/  IMAD.IADD R18, R1, 0x1, R2 ;  /* 0x0000000101127824 */ /* 0x001fca00078e0202 */
[----:B------:R-:W3:Y:S02]  /*5230*/  LDL.U8 R2, [R18+0x30] ;  /* 0x0000300012027983 */ /* 0x000ee40000100000 */
[----:B---3--:R-:W-:-:S13]  /*5240*/  ISETP.NE.AND P0, PT, R2, RZ, PT ;  /* 0x000000ff0200720c */ /* 0x008fda0003f05270 */
[----:B------:R-:W-:Y:S01]  /*5250*/  @P0 IMAD R16, R13, 0x7, R16 ;  /* 0x000000070d100824 */ /* 0x000fe200078e0210 */
[----:B------:R-:W-:-:S04]  /*5260*/  @P0 MOV R17, 0x1 ;  /* 0x0000000100110802 */ /* 0x000fc80000000f00 */
[----:B------:R-:W-:-:S04]  /*5270*/  @P0 SHF.L.U32 R17, R17, R16, RZ ;  /* 0x0000001011110219 */ /* 0x000fc800000006ff */
[----:B------:R-:W-:Y:S02]  /*5280*/  @P0 SHF.R.S32.HI R2, RZ, 0x1f, R17 ;  /* 0x0000001fff020819 */ /* 0x000fe40000011411 */
[----:B-12---:R-:W-:Y:S02]  /*5290*/  @P0 LOP3.LUT R14, R14, R17, RZ, 0xfc, !PT ;  /* 0x000000110e0e0212 */ /* 0x006fe400078efcff */
[----:B------:R-:W-:-:S05]  /*52a0*/  @P0 LOP3.LUT R15, R15, R2, RZ, 0xfc, !PT ;  /* 0x000000020f0f0212 */ /* 0x000fca00078efcff */
[----:B------:R3:W-:Y:S02]  /*52b0*/  @P0 STS.64 [R10+0x3a0], R14 ;  /* 0x0003a00e0a000388 */ /* 0x0007e40000000a00 */
.L_x_48:
[----:B------:R-:W-:-:S05]  /*52c0*/  VIADD R13, R13, 0x1 ;  /* 0x000000010d0d7836 */ /* 0x000fca0000000000 */
[----:B------:R-:W-:-:S13]  /*52d0*/  ISETP.GE.AND P0, PT, R13, R11, PT ;  /* 0x0000000b0d00720c */ /* 0x000fda0003f06270 */
[----:B------:R-:W-:Y:S05]  /*52e0*/  @!P0 BRA `(.L_x_52) ;  /* 0xfffffff400e48947 */ /* 0x000fea000383ffff */
.L_x_47:
        /* <DEDUP_REMOVED lines=10> */
.L_x_62:
        /* <DEDUP_REMOVED lines=9> */
.L_x_61:
[----:B-123--:R-:W-:-:S05]  /*5420*/  IMAD R10, R8, 0x10, R0 ;  /* 0x00000010080a7824 */ /* 0x00efca00078e0200 */
[----:B------:R-:W2:Y:S01]  /*5430*/  LDL.128 R4, [R10] ;  /* 0x000000000a047983 */ /* 0x000ea20000100c00 */
[----:B----4-:R-:W-:Y:S01]  /*5440*/  LOP3.LUT R2, R8, 0x1, RZ, 0xc0, !PT ;  /* 0x0000000108027812 */ /* 0x010fe200078ec0ff */
[----:B------:R-:W-:Y:S02]  /*5450*/  IMAD.MOV.U32 R15, RZ, RZ, 0x4 ;  /* 0x00000004ff0f7424 */ /* 0x000fe400078e00ff */
[----:B------:R-:W-:Y:S01]  /*5460*/  IMAD R14, R3, 0x4, R8 ;  /* 0x00000004030e7824 */ /* 0x000fe200078e0208 */
[----:B------:R-:W-:-:S04]  /*5470*/  ISETP.NE.U32.AND P0, PT, R2, 0x1, PT ;  /* 0x000000010200780c */ /* 0x000fc80003f05070 */
[C---:B------:R-:W-:Y:S02]  /*5480*/  SEL R13, R15.reuse, 0x2, P0 ;  /* 0x000000020f0d7807 */ /* 0x040fe40000000000 */
[C---:B------:R-:W-:Y:S02]  /*5490*/  LEA R16, R14.reuse, UR9, 0x2 ;  /* 0x000000090e107c11 */ /* 0x040fe4000f8e10ff */
[----:B------:R-:W-:Y:S02]  /*54a0*/  SEL R15, R15, 0x2, !P0 ;  /* 0x000000020f0f7807 */ /* 0x000fe40004000000 */
[----:B------:R-:W-:Y:S01]  /*54b0*/  LEA R11, R14, UR9, 0x3 ;  /* 0x000000090e0b7c11 */ /* 0x000fe2000f8e18ff */
[----:B------:R-:W-:Y:S04]  /*54c0*/  STS [R16+0x3e8], R13 ;  /* 0x0003e80d10007388 */ /* 0x000fe80000000800 */
[----:B------:R-:W-:Y:S04]  /*54d0*/  STS [R16+0x408], R15 ;  /* 0x0004080f10007388 */ /* 0x000fe80000000800 */
[----:B------:R-:W-:Y:S04]  /*54e0*/  STS.U8 [R14+UR9+0x3e0], R9 ;  /* 0x0003e0090e007988 */ /* 0x000fe80008000009 */
[----:B------:R-:W-:Y:S04]  /*54f0*/  STS.64 [R11+0x428], RZ ;  /* 0x000428ff0b007388 */ /* 0x000fe80000000a00 */
[----:B------:R-:W1:Y:S02]  /*5500*/  LDS R12, [R16+0x408] ;  /* 0x00040800100c7984 */ /* 0x000e640000000800 */
[----:B-1----:R-:W-:Y:S01]  /*5510*/  ISETP.GE.AND P2, PT, R12, 0x1, PT ;  /* 0x000000010c00780c */ /* 0x002fe20003f46270 */
[----:B--2---:R-:W-:Y:S01]  /*5520*/  IMAD R17, R4, UR8, RZ ;  /* 0x0000000804117c24 */ /* 0x004fe2000f8e02ff */
[----:B------:R-:W-:Y:S01]  /*5530*/  ISETP.GE.AND P1, PT, R6, RZ, PT ;  /* 0x000000ff0600720c */ /* 0x000fe20003f26270 */
[----:B------:R-:W-:-:S03]  /*5540*/  IMAD.MOV.U32 R4, RZ, RZ, 0x3 ;  /* 0x00000003ff047424 */ /* 0x000fc600078e00ff */
[----:B------:R-:W-:-:S13]  /*5550*/  ISETP.GE.AND P0, PT, R17, RZ, PT ;  /* 0x000000ff1100720c */ /* 0x000fda0003f06270 */
[----:B------:R-:W-:Y:S01]  /*5560*/  @P0 IMAD R2, R5, UR8, RZ ;  /* 0x0000000805020c24 */ /* 0x000fe2000f8e02ff */
[----:B------:R-:W-:Y:S02]  /*5570*/  MOV R5, 0x1 ;  /* 0x0000000100057802 */ /* 0x000fe40000000f00 */
[----:B------:R-:W-:Y:S02]  /*5580*/  @P1 SHF.R.U32.HI R5, RZ, 0x1f, R7 ;  /* 0x0000001fff051819 */ /* 0x000fe40000011607 */
[----:B------:R-:W-:-:S04]  /*5590*/  @P0 SHF.R.S32.HI R2, RZ, 0x1f, R2 ;  /* 0x0000001fff020819 */ /* 0x000fc80000011402 */
[----:B------:R-:W-:Y:S01]  /*55a0*/  @P0 LOP3.LUT R4, R2, 0x3, RZ, 0xc0, !PT ;  /* 0x0000000302040812 */ /* 0x000fe200078ec0ff */
[----:B------:R-:W-:Y:S06]  /*55b0*/  @!P2 BRA `(.L_x_55) ;  /* 0x0000000400e0a947 */ /* 0x000fec0003800000 */
[----:B------:R1:W2:Y:S01]  /*55c0*/  LDS R7, [R16+0x3e8] ;  /* 0x0003e80010077984 */ /* 0x0002a20000000800 */
[----:B------:R-:W-:Y:S01]  /*55d0*/  IMAD R13, R6, 0x4, R17 ;  /* 0x00000004060d7824 */ /* 0x000fe200078e0211 */
[----:B------:R-:W-:Y:S01]  /*55e0*/  UMOV UR5, URZ ;  /* 0x000000ff00057c82 */ /* 0x000fe20008000000 */
[----:B------:R-:W-:Y:S02]  /*55f0*/  IMAD.MOV.U32 R6, RZ, RZ, RZ ;  /* 0x000000ffff067224 */ /* 0x000fe400078e00ff */
[----:B------:R-:W-:-:S07]  /*5600*/  IMAD.MOV.U32 R15, RZ, RZ, RZ ;  /* 0x000000ffff0f7224 */ /* 0x000fce00078e00ff */
.L_x_60:
[----:B--2---:R-:W-:-:S13]  /*5610*/  ISETP.GE.AND P0, PT, R7, 0x1, PT ;  /* 0x000000010700780c */ /* 0x004fda0003f06270 */
[----:B---3--:R-:W-:Y:S05]  /*5620*/  @!P0 BRA `(.L_x_56) ;  /* 0x0000000400b88947 */ /* 0x008fea0003800000 */
[----:B------:R-:W2:Y:S04]  /*5630*/  LDL R2, [R10+0xc] ;  /* 0x00000c000a027983 */ /* 0x000ea80000100800 */
[----:B------:R-:W3:Y:S01]  /*5640*/  LDL R17, [R10+0x4] ;  /* 0x000004000a117983 */ /* 0x000ee20000100800 */
[----:B------:R-:W-:Y:S01]  /*5650*/  ISETP.GT.AND P1, PT, R7, 0x3, PT ;  /* 0x000000030700780c */ /* 0x000fe20003f24270 */
[----:B------:R-:W-:Y:S01]  /*5660*/  UIMAD UR6, UR8, UR5, URZ ;  /* 0x00000005080672a4 */ /* 0x000fe2000f8e02ff */
[----:B------:R-:W-:Y:S01]  /*5670*/  PLOP3.LUT P0, PT, PT, PT, PT, 0x80, 0x8 ;  /* 0x000000000008781c */ /* 0x000fe20003f0f070 */
[----:B------:R-:W-:Y:S02]  /*5680*/  UIMAD UR7, UR5, 0x7, URZ ;  /* 0x00000007050778a4 */ /* 0x000fe4000f8e02ff */
[----:B--2---:R-:W-:-:S02]  /*5690*/  IMAD R2, R2, UR5, R5 ;  /* 0x0000000502027c24 */ /* 0x004fc4000f8e0205 */
[----:B---3--:R-:W-:Y:S01]  /*56a0*/  IMAD R17, R17, UR6, R4 ;  /* 0x0000000611117c24 */ /* 0x008fe2000f8e0204 */
[----:B------:R-:W-:-:S03]  /*56b0*/  UMOV UR6, URZ ;  /* 0x000000ff00067c82 */ /* 0x000fc60008000000 */
[----:B------:R-:W-:Y:S02]  /*56c0*/  IMAD R2, R2, 0x4, R17 ;  /* 0x0000000402027824 */ /* 0x000fe400078e0211 */
[----:B------:R-:W-:Y:S05]  /*56d0*/  @!P1 BRA `(.L_x_57) ;  /* 0x0000000000e09947 */ /* 0x000fea0003800000 */
[----:B------:R-:W-:Y:S02]  /*56e0*/  PLOP3.LUT P0, PT, PT, PT, PT, 0x8, 0x80 ;  /* 0x000000000080781c */ /* 0x000fe40003f0e170 */
[----:B------:R-:W-:-:S11]  /*56f0*/  IADD3 R24, PT, PT, R7, -0x3, RZ ;  /* 0xfffffffd07187810 */ /* 0x000fd60007ffe0ff */
.L_x_58:
[--C-:B--2---:R-:W-:Y:S02]  /*5700*/  IMAD.IADD R14, R1, 0x1, R2.reuse ;  /* 0x00000001010e7824 */ /* 0x104fe400078e0202 */
[----:B------:R-:W-:-:S04]  /*5710*/  IMAD.IADD R2, R13, 0x1, R2 ;  /* 0x000000010d027824 */ /* 0x000fc800078e0202 */
[--C-:B-1----:R-:W-:Y:S01]  /*5720*/  IMAD.IADD R16, R1, 0x1, R2.reuse ;  /* 0x0000000101107824 */ /* 0x102fe200078e0202 */
[----:B------:R-:W2:Y:S01]  /*5730*/  LDL.U8 R14, [R14+0x38] ;  /* 0x000038000e0e7983 */ /* 0x000ea20000100000 */
[----:B------:R-:W-:-:S04]  /*5740*/  IMAD.IADD R2, R13, 0x1, R2 ;  /* 0x000000010d027824 */ /* 0x000fc800078e0202 */
[----:B------:R-:W3:Y:S01]  /*5750*/  LDL.U8 R16, [R16+0x38] ;  /* 0x0000380010107983 */ /* 0x000ee20000100000 */
[----:B------:R-:W-:Y:S01]  /*5760*/  IADD3 R20, PT, PT, R1, R2, RZ ;  /* 0x0000000201147210 */ /* 0x000fe20007ffe0ff */
[----:B------:R-:W-:-:S04]  /*5770*/  IMAD.IADD R2, R13, 0x1, R2 ;  /* 0x000000010d027824 */ /* 0x000fc800078e0202 */
[--C-:B0-----:R-:W-:Y:S01]  /*5780*/  IMAD.IADD R18, R1, 0x1, R2.reuse ;  /* 0x0000000101127824 */ /* 0x101fe200078e0202 */
[----:B------:R-:W4:Y:S05]  /*5790*/  LDL.U8 R17, [R20+0x38] ;  /* 0x0000380014117983 */ /* 0x000f2a0000100000 */
[----:B------:R-:W5:Y:S01]  /*57a0*/  LDL.U8 R18, [R18+0x38] ;  /* 0x0000380012127983 */ /* 0x000f620000100000 */
[----:B------:R-:W-:Y:S01]  /*57b0*/  UIADD3 UR10, UPT, UPT, UR7, 0x1, URZ ;  /* 0x00000001070a7890 */ /* 0x000fe2000fffe0ff */
[----:B------:R-:W-:Y:S01]  /*57c0*/  IMAD.IADD R2, R13, 0x1, R2 ;  /* 0x000000010d027824 */ /* 0x000fe200078e0202 */
[----:B------:R-:W-:Y:S02]  /*57d0*/  UIADD3 UR11, UPT, UPT, UR7, 0x3, URZ ;  /* 0x00000003070b7890 */ /* 0x000fe4000fffe0ff */
[----:B------:R-:W-:Y:S01]  /*57e0*/  UIADD3 UR6, UPT, UPT, UR6, 0x4, URZ ;  /* 0x0000000406067890 */ /* 0x000fe2000fffe0ff */
[----:B--2---:R-:W-:-:S02]  /*57f0*/  ISETP.NE.AND P1, PT, R14, RZ, PT ;  /* 0x000000ff0e00720c */ /* 0x004fc40003f25270 */
[----:B---3--:R-:W-:Y:S02]  /*5800*/  ISETP.NE.AND P2, PT, R16, RZ, PT ;  /* 0x000000ff1000720c */ /* 0x008fe40003f45270 */
[----:B----4-:R-:W-:-:S09]  /*5810*/  ISETP.NE.AND P3, PT, R17, RZ, PT ;  /* 0x000000ff1100720c */ /* 0x010fd20003f65270 */
[----:B------:R-:W-:Y:S01]  /*5820*/  @P1 IMAD.MOV.U32 R14, RZ, RZ, 0x1 ;  /* 0x00000001ff0e1424 */ /* 0x000fe200078e00ff */
[----:B-----5:R-:W-:Y:S01]  /*5830*/  ISETP.NE.AND P4, PT, R18, RZ, PT ;  /* 0x000000ff1200720c */ /* 0x020fe20003f85270 */
[----:B------:R-:W-:-:S03]  /*5840*/  @P2 IMAD.MOV.U32 R21, RZ, RZ, 0x1 ;  /* 0x00000001ff152424 */ /* 0x000fc600078e00ff */
[----:B------:R-:W-:-:S04]  /*5850*/  @P1 SHF.L.U32 R17, R14, UR7, RZ ;  /* 0x000000070e111c19 */ /* 0x000fc800080006ff */
[----:B------:R-:W-:Y:S02]  /*5860*/  @P1 LOP3.LUT R6, R6, R17, RZ, 0xfc, !PT ;  /* 0x0000001106061212 */ /* 0x000fe400078efcff */
[----:B------:R-:W-:Y:S02]  /*5870*/  @P1 SHF.R.S32.HI R14, RZ, 0x1f, R17 ;  /* 0x0000001fff0e1819 */ /* 0x000fe40000011411 */
[----:B------:R-:W-:Y:S01]  /*5880*/  @P2 SHF.L.U32 R21, R21, UR10, RZ ;  /* 0x0000000a15152c19 */ /* 0x000fe200080006ff */
[----:B------:R-:W-:Y:S01]  /*5890*/  UIADD3 UR10, UPT, UPT, UR7, 0x2, URZ ;  /* 0x00000002070a7890 */ /* 0x000fe2000fffe0ff */
[----:B------:R-:W-:Y:S01]  /*58a0*/  @P3 MOV R23, 0x1 ;  /* 0x0000000100173802 */ /* 0x000fe20000000f00 */
[----:B------:R-:W-:Y:S01]  /*58b0*/  @P1 IMAD.MOV.U32 R16, RZ, RZ, R6 ;  /* 0x000000ffff101224 */ /* 0x000fe200078e0006 */
[----:B------:R-:W-:Y:S01]  /*58c0*/  @P1 LOP3.LUT R15, R15, R14, RZ, 0xfc, !PT ;  /* 0x0000000e0f0f1212 */ /* 0x000fe200078efcff */
[----:B------:R-:W-:Y:S01]  /*58d0*/  @P4 IMAD.MOV.U32 R25, RZ, RZ, 0x1 ;  /* 0x00000001ff194424 */ /* 0x000fe200078e00ff */
[----:B------:R-:W-:Y:S01]  /*58e0*/  @P2 LOP3.LUT R6, R6, R21, RZ, 0xfc, !PT ;  /* 0x0000001506062212 */ /* 0x000fe200078efcff */
[----:B------:R-:W-:Y:S01]  /*58f0*/  UIADD3 UR7, UPT, UPT, UR7, 0x4, URZ ;  /* 0x0000000407077890 */ /* 0x000fe2000fffe0ff */
[----:B------:R-:W-:Y:S01]  /*5900*/  @P2 SHF.R.S32.HI R14, RZ, 0x1f, R21 ;  /* 0x0000001fff0e2819 */ /* 0x000fe20000011415 */
[----:B------:R-:W-:Y:S01]  /*5910*/  @P1 IMAD.MOV.U32 R17, RZ, RZ, R15 ;  /* 0x000000ffff111224 */ /* 0x000fe200078e000f */
[----:B------:R-:W-:Y:S01]  /*5920*/  @P3 SHF.L.U32 R23, R23, UR10, RZ ;  /* 0x0000000a17173c19 */ /* 0x000fe200080006ff */
[----:B------:R-:W-:Y:S01]  /*5930*/  @P2 IMAD.MOV.U32 R20, RZ, RZ, R6 ;  /* 0x000000ffff142224 */ /* 0x000fe200078e0006 */
[----:B------:R-:W-:-:S02]  /*5940*/  @P2 LOP3.LUT R15, R15, R14, RZ, 0xfc, !PT ;  /* 0x0000000e0f0f2212 */ /* 0x000fc400078efcff */
[----:B------:R-:W-:Y:S01]  /*5950*/  @P3 SHF.R.S32.HI R14, RZ, 0x1f, R23 ;  /* 0x0000001fff0e3819 */ /* 0x000fe20000011417 */
[----:B------:R2:W-:Y:S01]  /*5960*/  @P1 STS.64 [R11+0x428], R16 ;  /* 0x000428100b001388 */ /* 0x0005e20000000a00 */
[----:B------:R-:W-:Y:S02]  /*5970*/  @P3 LOP3.LUT R6, R6, R23, RZ, 0xfc, !PT ;  /* 0x0000001706063212 */ /* 0x000fe400078efcff */
[----:B------:R-:W-:Y:S02]  /*5980*/  @P4 SHF.L.U32 R25, R25, UR11, RZ ;  /* 0x0000000b19194c19 */ /* 0x000fe400080006ff */
[----:B------:R-:W-:Y:S01]  /*5990*/  @P2 MOV R21, R15 ;  /* 0x0000000f00152202 */ /* 0x000fe20000000f00 */
[----:B------:R-:W-:Y:S01]  /*59a0*/  @P3 IMAD.MOV.U32 R22, RZ, RZ, R6 ;  /* 0x000000ffff163224 */ /* 0x000fe200078e0006 */
[----:B------:R-:W-:Y:S02]  /*59b0*/  @P3 LOP3.LUT R15, R15, R14, RZ, 0xfc, !PT ;  /* 0x0000000e0f0f3212 */ /* 0x000fe400078efcff */
[----:B------:R-:W-:Y:S01]  /*59c0*/  @P4 SHF.R.S32.HI R14, RZ, 0x1f, R25 ;  /* 0x0000001fff0e4819 */ /* 0x000fe20000011419 */
[----:B------:R2:W-:Y:S01]  /*59d0*/  @P2 STS.64 [R11+0x428], R20 ;  /* 0x000428140b002388 */ /* 0x0005e20000000a00 */
[----:B------:R-:W-:Y:S01]  /*59e0*/  @P4 LOP3.LUT R6, R6, R25, RZ, 0xfc, !PT ;  /* 0x0000001906064212 */ /* 0x000fe200078efcff */
[----:B------:R-:W-:Y:S01]  /*59f0*/  @P3 IMAD.MOV.U32 R23, RZ, RZ, R15 ;  /* 0x000000ffff173224 */ /* 0x000fe200078e000f */
[----:B------:R-:W-:-:S02]  /*5a00*/  @P4 LOP3.LUT R15, R15, R14, RZ, 0xfc, !PT ;  /* 0x0000000e0f0f4212 */ /* 0x000fc400078efcff */
[----:B------:R-:W-:Y:S01]  /*5a10*/  ISETP.LE.AND P1, PT, R24, UR6, PT ;  /* 0x0000000618007c0c */ /* 0x000fe2000bf23270 */
[----:B------:R-:W-:Y:S01]  /*5a20*/  @P4 IMAD.MOV.U32 R14, RZ, RZ, R6 ;  /* 0x000000ffff0e4224 */ /* 0x000fe200078e0006 */
[----:B------:R2:W-:Y:S04]  /*5a30*/  @P3 STS.64 [R11+0x428], R22 ;  /* 0x000428160b003388 */ /* 0x0005e80000000a00 */
[----:B------:R2:W-:Y:S07]  /*5a40*/  @P4 STS.64 [R11+0x428], R14 ;  /* 0x0004280e0b004388 */ /* 0x0005ee0000000a00 */
[----:B------:R-:W-:Y:S05]  /*5a50*/  @!P1 BRA `(.L_x_58) ;  /* 0xfffffffc00289947 */ /* 0x000fea000383ffff */
.L_x_57:
[----:B--2---:R-:W-:-:S04]  /*5a60*/  IADD3 R14, PT, PT, R7, -UR6, RZ ;  /* 0x80000006070e7c10 */ /* 0x004fc8000fffe0ff */
[----:B------:R-:W-:-:S13]  /*5a70*/  ISETP.GT.AND P1, PT, R14, 0x1, PT ;  /* 0x000000010e00780c */ /* 0x000fda0003f24270 */
[----:B------:R-:W-:Y:S05]  /*5a80*/  @!P1 BRA `(.L_x_59) ;  /* 0x0000000000709947 */ /* 0x000fea0003800000 */
[--C-:B0-----:R-:W-:Y:S02]  /*5a90*/  IMAD.IADD R18, R1, 0x1, R2.reuse ;  /* 0x0000000101127824 */ /* 0x101fe400078e0202 */
[----:B------:R-:W-:-:S03]  /*5aa0*/  IMAD.IADD R2, R13, 0x1, R2 ;  /* 0x000000010d027824 */ /* 0x000fc600078e0202 */
[----:B------:R-:W2:Y:S01]  /*5ab0*/  LDL.U8 R14, [R18+0x38] ;  /* 0x00003800120e7983 */ /* 0x000ea20000100000 */
[----:B-1----:R-:W-:-:S06]  /*5ac0*/  IMAD.IADD R16, R1, 0x1, R2 ;  /* 0x0000000101107824 */ /* 0x002fcc00078e0202 */
[----:B------:R-:W3:Y:S01]  /*5ad0*/  LDL.U8 R16, [R16+0x38] ;  /* 0x0000380010107983 */ /* 0x000ee20000100000 */
[----:B------:R-:W-:Y:S01]  /*5ae0*/  UIADD3 UR6, UPT, UPT, UR6, 0x1, URZ ;  /* 0x0000000106067890 */ /* 0x000fe2000fffe0ff */
[----:B------:R-:W-:-:S03]  /*5af0*/  IMAD.IADD R2, R13, 0x1, R2 ;  /* 0x000000010d027824 */ /* 0x000fc600078e0202 */
[----:B------:R-:W-:Y:S01]  /*5b00*/  UIADD3 UR6, UPT, UPT, UR6, 0x1, URZ ;  /* 0x0000000106067890 */ /* 0x000fe2000fffe0ff */
[----:B--2---:R-:W-:Y:S02]  /*5b10*/  ISETP.NE.AND P0, PT, R14, RZ, PT ;  /* 0x000000ff0e00720c */ /* 0x004fe40003f05270 */
[----:B---3--:R-:W-:-:S11]  /*5b20*/  ISETP.NE.AND P1, PT, R16, RZ, PT ;  /* 0x000000ff1000720c */ /* 0x008fd60003f25270 */
[----:B------:R-:W-:-:S05]  /*5b30*/  @P0 IMAD.MOV.U32 R17, RZ, RZ, 0x1 ;  /* 0x00000001ff110424 */ /* 0x000fca00078e00ff */
[----:B------:R-:W-:Y:S01]  /*5b40*/  @P0 SHF.L.U32 R17, R17, UR7, RZ ;  /* 0x0000000711110c19 */ /* 0x000fe200080006ff */
[----:B------:R-:W-:Y:S01]  /*5b50*/  UIADD3 UR7, UPT, UPT, UR7, 0x1, URZ ;  /* 0x0000000107077890 */ /* 0x000fe2000fffe0ff */
[----:B------:R-:W-:Y:S02]  /*5b60*/  @P1 MOV R21, 0x1 ;  /* 0x0000000100151802 */ /* 0x000fe40000000f00 */
[----:B------:R-:W-:Y:S02]  /*5b70*/  @P0 SHF.R.S32.HI R14, RZ, 0x1f, R17 ;  /* 0x0000001fff0e0819 */ /* 0x000fe40000011411 */
[----:B------:R-:W-:Y:S02]  /*5b80*/  @P0 LOP3.LUT R6, R6, R17, RZ, 0xfc, !PT ;  /* 0x0000001106060212 */ /* 0x000fe400078efcff */
[----:B------:R-:W-:Y:S01]  /*5b90*/  @P1 SHF.L.U32 R21, R21, UR7, RZ ;  /* 0x0000000715151c19 */ /* 0x000fe200080006ff */
[----:B------:R-:W-:Y:S01]  /*5ba0*/  UIADD3 UR7, UPT, UPT, UR7, 0x1, URZ ;  /* 0x0000000107077890 */ /* 0x000fe2000fffe0ff */
[----:B------:R-:W-:Y:S01]  /*5bb0*/  @P0 LOP3.LUT R15, R15, R14, RZ, 0xfc, !PT ;  /* 0x0000000e0f0f0212 */ /* 0x000fe200078efcff */
[----:B------:R-:W-:Y:S01]  /*5bc0*/  @P0 IMAD.MOV.U32 R16, RZ, RZ, R6 ;  /* 0x000000ffff100224 */ /* 0x000fe200078e0006 */
[----:B------:R-:W-:-:S02]  /*5bd0*/  @P1 SHF.R.S32.HI R14, RZ, 0x1f, R21 ;  /* 0x0000001fff0e1819 */ /* 0x000fc40000011415 */
[----:B------:R-:W-:Y:S01]  /*5be0*/  @P1 LOP3.LUT R6, R6, R21, RZ, 0xfc, !PT ;  /* 0x0000001506061212 */ /* 0x000fe200078efcff */
[----:B------:R-:W-:Y:S01]  /*5bf0*/  @P0 IMAD.MOV.U32 R17, RZ, RZ, R15 ;  /* 0x000000ffff110224 */ /* 0x000fe200078e000f */
[----:B------:R-:W-:-:S03]  /*5c00*/  @P1 LOP3.LUT R15, R15, R14, RZ, 0xfc, !PT ;  /* 0x0000000e0f0f1212 */ /* 0x000fc600078efcff */
[----:B------:R-:W-:Y:S01]  /*5c10*/  @P1 IMAD.MOV.U32 R14, RZ, RZ, R6 ;  /* 0x000000ffff0e1224 */ /* 0x000fe200078e0006 */
[----:B------:R2:W-:Y:S01]  /*5c20*/  @P0 STS.64 [R11+0x428], R16 ;  /* 0x000428100b000388 */ /* 0x0005e20000000a00 */
[----:B------:R-:W-:-:S03]  /*5c30*/  PLOP3.LUT P0, PT, PT, PT, PT, 0x8, 0x80 ;  /* 0x000000000080781c */ /* 0x000fc60003f0e170 */
[----:B------:R2:W-:Y:S10]  /*5c40*/  @P1 STS.64 [R11+0x428], R14 ;  /* 0x0004280e0b001388 */ /* 0x0005f40000000a00 */
.L_x_59:
[----:B------:R-:W-:-:S13]  /*5c50*/  ISETP.GT.OR P0, PT, R7, UR6, P0 ;  /* 0x0000000607007c0c */ /* 0x000fda0008704670 */
[----:B------:R-:W-:Y:S05]  /*5c60*/  @!P0 BRA `(.L_x_56) ;  /* 0x0000000000288947 */ /* 0x000fea0003800000 */
[----:B--2---:R-:W-:-:S05]  /*5c70*/  IADD3 R14, PT, PT, R1, R2, RZ ;  /* 0x00000002010e7210 */ /* 0x004fca0007ffe0ff */
[----:B------:R-:W2:Y:S02]  /*5c80*/  LDL.U8 R2, [R14+0x38] ;  /* 0x000038000e027983 */ /* 0x000ea40000100000 */
[----:B--2---:R-:W-:-:S13]  /*5c90*/  ISETP.NE.AND P0, PT, R2, RZ, PT ;  /* 0x000000ff0200720c */ /* 0x004fda0003f05270 */
[----:B------:R-:W-:-:S05]  /*5ca0*/  @P0 IMAD.MOV.U32 R17, RZ, RZ, 0x1 ;  /* 0x00000001ff110424 */ /* 0x000fca00078e00ff */
[----:B------:R-:W-:-:S04]  /*5cb0*/  @P0 SHF.L.U32 R17, R17, UR7, RZ ;  /* 0x0000000711110c19 */ /* 0x000fc800080006ff */
[----:B------:R-:W-:Y:S02]  /*5cc0*/  @P0 LOP3.LUT R6, R6, R17, RZ, 0xfc, !PT ;  /* 0x0000001106060212 */ /* 0x000fe400078efcff */
[----:B------:R-:W-:-:S03]  /*5cd0*/  @P0 SHF.R.S32.HI R2, RZ, 0x1f, R17 ;  /* 0x0000001fff020819 */ /* 0x000fc60000011411 */
[----:B------:R-:W-:Y:S01]  /*5ce0*/  @P0 IMAD.MOV.U32 R14, RZ, RZ, R6 ;  /* 0x000000ffff0e0224 */ /* 0x000fe200078e0006 */
[----:B------:R-:W-:-:S05]  /*5cf0*/  @P0 LOP3.LUT R15, R15, R2, RZ, 0xfc, !PT ;  /* 0x000000020f0f0212 */ /* 0x000fca00078efcff */
[----:B------:R3:W-:Y:S02]  /*5d00*/  @P0 STS.64 [R11+0x428], R14 ;  /* 0x0004280e0b000388 */ /* 0x0007e40000000a00 */
.L_x_56:
[----:B------:R-:W-:-:S06]  /*5d10*/  UIADD3 UR5, UPT, UPT, UR5, 0x1, URZ ;  /* 0x0000000105057890 */ /* 0x000fcc000fffe0ff */
[----:B------:R-:W-:-:S13]  /*5d20*/  ISETP.LE.AND P0, PT, R12, UR5, PT ;  /* 0x000000050c007c0c */ /* 0x000fda000bf03270 */
[----:B------:R-:W-:Y:S05]  /*5d30*/  @!P0 BRA `(.L_x_60) ;  /* 0xfffffff800348947 */ /* 0x000fea000383ffff */
.L_x_55:
[----:B------:R-:W-:-:S05]  /*5d40*/  VIADD R8, R8, 0x1 ;  /* 0x0000000108087836 */ /* 0x000fca0000000000 */
[----:B------:R-:W-:-:S13]  /*5d50*/  ISETP.NE.AND P0, PT, R8, 0x4, PT ;  /* 0x000000040800780c */ /* 0x000fda0003f05270 */
[----:B------:R-:W-:Y:S05]  /*5d60*/  @P0 BRA `(.L_x_61) ;  /* 0xfffffff400ac0947 */ /* 0x000fea000383ffff */
[----:B------:R-:W-:Y:S05]  /*5d70*/  BRA.U UP0, `(.L_x_62) ;  /* 0xfffffff500847547 */ /* 0x000fea000b83ffff */
.L_x_1:
[----:B------:R-:W-:Y:S05]  /*5d80*/  BSYNC.RECONVERGENT B0 ;  /* 0x0000000000007941 */ /* 0x000fea0003800200 */
.L_x_0:
[----:B------:R-:W4:Y:S08]  /*5d90*/  LDC R13, c[0x0][0x380] ;  /* 0x0000e000ff0d7b82 */ /* 0x000f300000000800 */
[----:B------:R-:W4:Y:S01]  /*5da0*/  LDC.64 R2, c[0x4][0x8] ;  /* 0x01000200ff027b82 */ /* 0x000f220000000a00 */
[----:B------:R-:W5:Y:S01]  /*5db0*/  S2R R9, SR_CgaCtaId ;  /* 0x0000000000097919 */ /* 0x000f620000008800 */
[----:B------:R-:W1:Y:S06]  /*5dc0*/  S2R R0, SR_SWINHI ;  /* 0x0000000000007919 */ /* 0x000e6c0000002f00 */
[----:B------:R-:W1:Y:S01]  /*5dd0*/  LDC.64 R6, c[0x0][0x388] ;  /* 0x0000e200ff067b82 */ /* 0x000e620000000a00 */
[----:B----4-:R-:W-:-:S05]  /*5de0*/  IMAD.WIDE R2, R13, 0x4, R2 ;  /* 0x000000040d027825 */ /* 0x010fca00078e0202 */
[----:B0-----:R0:W4:Y:S01]  /*5df0*/  LDG.E.CONSTANT R18, desc[UR36][R2.64] ;  /* 0x0000002402127981 */ /* 0x001122000c1e9900 */
[----:B------:R-:W-:Y:S01]  /*5e00*/  MOV R4, 0x400 ;  /* 0x0000040000047802 */ /* 0x000fe20000000f00 */
[----:B------:R-:W-:Y:S01]  /*5e10*/  HFMA2 R8, -RZ, RZ, 0, 0 ;  /* 0x00000000ff087431 */ /* 0x000fe200000001ff */
[----:B--23--:R-:W-:Y:S01]  /*5e20*/  CS2R R10, SRZ ;  /* 0x00000000000a7805 */ /* 0x00cfe2000001ff00 */
[----:B------:R-:W-:Y:S01]  /*5e30*/  IMAD.SHL.U32 R5, R19, 0x800, RZ ;  /* 0x0000080013057824 */ /* 0x000fe200078e00ff */
[----:B-----5:R-:W-:Y:S01]  /*5e40*/  LEA R15, R9, R4, 0x18 ;  /* 0x00000004090f7211 */ /* 0x020fe200078ec0ff */
[----:B------:R-:W-:Y:S01]  /*5e50*/  IMAD.MOV.U32 R9, RZ, RZ, -0x20000 ;  /* 0xfffe0000ff097424 */ /* 0x000fe200078e00ff */
[----:B------:R-:W-:Y:S01]  /*5e60*/  STL.128 [R1+0xa0], RZ ;  /* 0x0000a0ff01007387 */ /* 0x000fe20000100c00 */
[----:B-1----:R-:W-:Y:S01]  /*5e70*/  IMAD.WIDE R6, R5, 0x50, R6 ;  /* 0x0000005005067825 */ /* 0x002fe200078e0206 */
[----:B------:R-:W-:Y:S02]  /*5e80*/  MOV R4, R15 ;  /* 0x0000000f00047202 */ /* 0x000fe40000000f00 */
[----:B------:R-:W-:Y:S01]  /*5e90*/  MOV R5, R0 ;  /* 0x0000000000057202 */ /* 0x000fe20000000f00 */
[----:B------:R-:W-:Y:S01]  /*5ea0*/  STL.128 [R1+0x90], R8 ;  /* 0x0000900801007387 */ /* 0x000fe20000100c00 */
[----:B------:R-:W-:-:S03]  /*5eb0*/  IMAD.HI R0, R13, 0x2aaaaaab, RZ ;  /* 0x2aaaaaab0d007827 */ /* 0x000fc600078e02ff */
[----:B------:R-:W-:Y:S02]  /*5ec0*/  STL.128 [R1+0xb0], RZ ;  /* 0x0000b0ff01007387 */ /* 0x000fe40000100c00 */
[----:B------:R-:W-:Y:S02]  /*5ed0*/  LEA.HI R0, R0, R0, RZ, 0x1 ;  /* 0x0000000000007211 */ /* 0x000fe400078f08ff */
[----:B------:R-:W-:Y:S03]  /*5ee0*/  STL.128 [R1+0xc0], RZ ;  /* 0x0000c0ff01007387 */ /* 0x000fe60000100c00 */
[----:B------:R-:W-:Y:S01]  /*5ef0*/  IMAD.IADD R0, R0, 0x1, R13 ;  /* 0x0000000100007824 */ /* 0x000fe200078e020d */
[----:B------:R-:W-:Y:S04]  /*5f00*/  STL.64 [R1+0xd0], RZ ;  /* 0x0000d0ff01007387 */ /* 0x000fe80000100a00 */
[----:B------:R-:W-:Y:S04]  /*5f10*/  STL.64 [R1+0xd8], RZ ;  /* 0x0000d8ff01007387 */ /* 0x000fe80000100a00 */
[----:B------:R-:W-:Y:S04]  /*5f20*/  STL.64 [R1+0xe0], RZ ;  /* 0x0000e0ff01007387 */ /* 0x000fe80000100a00 */
[----:B------:R1:W-:Y:S02]  /*5f30*/  STL.128 [R1+0x80], R4 ;  /* 0x0000800401007387 */ /* 0x0003e40000100c00 */
[----:B-1----:R-:W-:-:S05]  /*5f40*/  IMAD.MOV.U32 R5, RZ, RZ, 0x1 ;  /* 0x00000001ff057424 */ /* 0x002fca00078e00ff */
[CC--:B0-----:R-:W-:Y:S02]  /*5f50*/  SHF.L.U64.HI R3, R5.reuse, R0.reuse, RZ ;  /* 0x0000000005037219 */ /* 0x0c1fe400000102ff */
[----:B------:R-:W-:Y:S01]  /*5f60*/  SHF.L.U32 R2, R5, R0, RZ ;  /* 0x0000000005027219 */ /* 0x000fe200000006ff */
[----:B------:R-:W-:Y:S01]  /*5f70*/  IMAD.MOV.U32 R0, RZ, RZ, RZ ;  /* 0x000000ffff007224 */ /* 0x000fe200078e00ff */
[----:B------:R-:W-:Y:S01]  /*5f80*/  BAR.SYNC.DEFER_BLOCKING 0x0 ;  /* 0x0000000000007b1d */ /* 0x000fe20000010000 */
[----:B----4-:R-:W-:-:S13]  /*5f90*/  ISETP.GE.AND P0, PT, R18, 0x1, PT ;  /* 0x000000011200780c */ /* 0x010fda0003f06270 */
[----:B------:R-:W-:Y:S05]  /*5fa0*/  @!P0 BRA `(.L_x_63) ;  /* 0x0000000000948947 */ /* 0x000fea0003800000 */
[----:B------:R-:W0:Y:S01]  /*5fb0*/  LDC R16, c[0x0][0x2f8] ;  /* 0x0000be00ff107b82 */ /* 0x000e220000000800 */
[----:B------:R-:W-:Y:S01]  /*5fc0*/  BSSY.RECONVERGENT B6, `(.L_x_64) ;  /* 0x0000022000067945 */ /* 0x000fe20003800200 */
[----:B------:R-:W-:Y:S02]  /*5fd0*/  LOP3.LUT R0, R2, 0x2040, RZ, 0xfc, !PT ;  /* 0x0000204002007812 */ /* 0x000fe400078efcff */
[----:B------:R-:W-:Y:S02]  /*5fe0*/  LOP3.LUT R3, R3, 0xffffe000, RZ, 0xfc, !PT ;  /* 0xffffe00003037812 */ /* 0x000fe400078efcff */
[----:B------:R-:W-:Y:S02]  /*5ff0*/  MOV R17, RZ ;  /* 0x000000ff00117202 */ /* 0x000fe40000000f00 */
[----:B0-----:R-:W-:-:S04]  /*6000*/  IADD3 R16, P0, P1, R1, 0x80, R16 ;  /* 0x0000008001107810 */ /* 0x001fc8000791e010 */
[----:B------:R-:W-:-:S09]  /*6010*/  IADD3.X R2, PT, PT, RZ, UR38, RZ, P0, P1 ;  /* 0x00000026ff027c10 */ /* 0x000fd200087e24ff */
.L_x_66:
[----:B0-----:R-:W-:Y:S01]  /*6020*/  VIADD R4, R17, 0xe ;  /* 0x0000000e11047836 */ /* 0x001fe20000000000 */
[----:B------:R-:W-:Y:S01]  /*6030*/  MOV R6, RZ ;  /* 0x000000ff00067202 */ /* 0x000fe20000000f00 */
[----:B------:R-:W-:Y:S01]  /*6040*/  IMAD.MOV.U32 R5, RZ, RZ, 0x1 ;  /* 0x00000001ff057424 */ /* 0x000fe200078e00ff */
[----:B------:R-:W-:Y:S01]  /*6050*/  MOV R20, 0x60f0 ;  /* 0x000060f000147802 */ /* 0x000fe20000000f00 */
[----:B------:R-:W-:-:S03]  /*6060*/  IMAD.MOV.U32 R21, RZ, RZ, 0x0 ;  /* 0x00000000ff157424 */ /* 0x000fc600078e00ff */
[CC--:B------:R-:W-:Y:S02]  /*6070*/  SHF.L.U32 R9, R5.reuse, R4.reuse, RZ ;  /* 0x0000000405097219 */ /* 0x0c0fe400000006ff */
[----:B------:R-:W-:Y:S01]  /*6080*/  SHF.L.U64.HI R4, R5, R4, RZ ;  /* 0x0000000405047219 */ /* 0x000fe200000102ff */
[----:B------:R-:W-:Y:S01]  /*6090*/  IMAD.MOV.U32 R5, RZ, RZ, R2 ;  /* 0x000000ffff057224 */ /* 0x000fe200078e0002 */
[----:B------:R-:W-:Y:S02]  /*60a0*/  LOP3.LUT R8, R0, R9, RZ, 0xfc, !PT ;  /* 0x0000000900087212 */ /* 0x000fe400078efcff */
[----:B------:R-:W-:Y:S01]  /*60b0*/  LOP3.LUT R9, R3, R4, RZ, 0xfc, !PT ;  /* 0x0000000403097212 */ /* 0x000fe200078efcff */
[----:B------:R-:W-:-:S04]  /*60c0*/  IMAD.MOV.U32 R4, RZ, RZ, R16 ;  /* 0x000000ffff047224 */ /* 0x000fc800078e0010 */
[----:B------:R0:W-:Y:S03]  /*60d0*/  STL.64 [R1+0x90], R8 ;  /* 0x0000900801007387 */ /* 0x0001e60000100a00 */
[----:B0-----:R-:W-:Y:S05]  /*60e0*/  CALL.REL.NOINC `($_Z10run_threadiP6_boardPi$_Z5solveP8_contexti) ;  /* 0x0000000000687944 */ /* 0x001fea0003c00000 */
[----:B------:R-:W-:-:S13]  /*60f0*/  ISETP.NE.AND P0, PT, R4, RZ, PT ;  /* 0x000000ff0400720c */ /* 0x000fda0003f05270 */
[----:B------:R-:W-:Y:S05]  /*6100*/  @P0 BRA `(.L_x_65) ;  /* 0x00000000004c0947 */ /* 0x000fea0003800000 */
[----:B------:R-:W2:Y:S01]  /*6110*/  LDL.64 R4, [R1+0x90] ;  /* 0x0000900001047983 */ /* 0x000ea20000100a00 */
[----:B------:R-:W-:-:S05]  /*6120*/  IMAD.MOV.U32 R0, RZ, RZ, 0x4000 ;  /* 0x00004000ff007424 */ /* 0x000fca00078e00ff */
[----:B------:R-:W-:Y:S02]  /*6130*/  SHF.L.U32 R0, R0, R17, RZ ;  /* 0x0000001100007219 */ /* 0x000fe400000006ff */
[----:B------:R-:W-:Y:S02]  /*6140*/  IADD3 R17, PT, PT, R17, 0x1, RZ ;  /* 0x0000000111117810 */ /* 0x000fe40007ffe0ff */
[----:B------:R-:W-:Y:S02]  /*6150*/  LOP3.LUT R0, RZ, R0, RZ, 0x33, !PT ;  /* 0x00000000ff007212 */ /* 0x000fe400078e33ff */
[----:B------:R-:W-:Y:S02]  /*6160*/  ISETP.GE.AND P0, PT, R17, R18, PT ;  /* 0x000000121100720c */ /* 0x000fe40003f06270 */
[----:B------:R-:W-:Y:S02]  /*6170*/  SHF.R.S32.HI R3, RZ, 0x1f, R0 ;  /* 0x0000001fff037819 */ /* 0x000fe40000011400 */
[----:B--2---:R-:W-:-:S02]  /*6180*/  LOP3.LUT R0, R4, R0, RZ, 0xc0, !PT ;  /* 0x0000000004007212 */ /* 0x004fc400078ec0ff */
[----:B------:R-:W-:-:S03]  /*6190*/  LOP3.LUT R3, R5, R3, RZ, 0xc0, !PT ;  /* 0x0000000305037212 */ /* 0x000fc600078ec0ff */
[----:B------:R-:W-:Y:S02]  /*61a0*/  IMAD.MOV.U32 R4, RZ, RZ, R0 ;  /* 0x000000ffff047224 */ /* 0x000fe400078e0000 */
[----:B------:R-:W-:-:S05]  /*61b0*/  IMAD.MOV.U32 R5, RZ, RZ, R3 ;  /* 0x000000ffff057224 */ /* 0x000fca00078e0003 */
[----:B------:R0:W-:Y:S01]  /*61c0*/  STL.64 [R1+0x90], R4 ;  /* 0x0000900401007387 */ /* 0x0001e20000100a00 */
[----:B------:R-:W-:Y:S05]  /*61d0*/  @!P0 BRA `(.L_x_66) ;  /* 0xfffffffc00908947 */ /* 0x000fea000383ffff */
[----:B------:R-:W-:Y:S05]  /*61e0*/  BSYNC.RECONVERGENT B6 ;  /* 0x0000000000067941 */ /* 0x000fea0003800200 */
.L_x_64:
[----:B------:R1:W5:Y:S02]  /*61f0*/  LDL R0, [R1+0xe0] ;  /* 0x0000e00001007983 */ /* 0x0003640000100800 */
.L_x_63:
[----:B------:R-:W2:Y:S02]  /*6200*/  LDC.64 R2, c[0x0][0x390] ;  /* 0x0000e400ff027b82 */ /* 0x000ea40000000a00 */
[----:B--2---:R-:W-:-:S05]  /*6210*/  IMAD.WIDE R2, R19, 0x4, R2 ;  /* 0x0000000413027825 */ /* 0x004fca00078e0202 */
[----:B-----5:R-:W-:Y:S01]  /*6220*/  STG.E desc[UR36][R2.64], R0 ;  /* 0x0000000002007986 */ /* 0x020fe2000c101924 */
[----:B------:R-:W-:Y:S05]  /*6230*/  EXIT ;  /* 0x000000000000794d */ /* 0x000fea0003800000 */
.L_x_65:
[----:B------:R-:W0:Y:S01]  /*6240*/  LDC.64 R2, c[0x0][0x390] ;  /* 0x0000e400ff027b82 */ /* 0x000e220000000a00 */
[----:B------:R-:W-:Y:S02]  /*6250*/  IMAD.MOV R5, RZ, RZ, -R4 ;  /* 0x000000ffff057224 */ /* 0x000fe400078e0a04 */
[----:B0-----:R-:W-:-:S05]  /*6260*/  IMAD.WIDE R2, R19, 0x4, R2 ;  /* 0x0000000413027825 */ /* 0x001fca00078e0202 */
[----:B------:R-:W-:Y:S01]  /*6270*/  STG.E desc[UR36][R2.64], R5 ;  /* 0x0000000502007986 */ /* 0x000fe2000c101924 */
[----:B------:R-:W-:Y:S05]  /*6280*/  EXIT ;  /* 0x000000000000794d */ /* 0x000fea0003800000 */
        .type           $_Z10run_threadiP6_boardPi$_Z5solveP8_contexti,@function
        .size           $_Z10run_threadiP6_boardPi$_Z5solveP8_contexti,(.L_x_85 - $_Z10run_threadiP6_boardPi$_Z5solveP8_contexti)
$_Z10run_threadiP6_boardPi$_Z5solveP8_contexti:
[----:B------:R-:W-:-:S05]  /*6290*/  VIADD R1, R1, 0xffffffa8 ;  /* 0xffffffa801017836 */ /* 0x000fca0000000000 */
[----:B------:R-:W-:Y:S04]  /*62a0*/  STL [R1+0x54], R45 ;  /* 0x0000542d01007387 */ /* 0x000fe80000100800 */
        /* <DEDUP_REMOVED lines=12> */
[----:B------:R0:W-:Y:S04]  /*6370*/  STL [R1+0x1c], R22 ;  /* 0x00001c1601007387 */ /* 0x0001e80000100800 */
[----:B------:R1:W-:Y:S04]  /*6380*/  STL [R1+0x10], R19 ;  /* 0x0000101301007387 */ /* 0x0003e80000100800 */
[----:B------:R2:W-:Y:S01]  /*6390*/  STL [R1+0xc], R18 ;  /* 0x00000c1201007387 */ /* 0x0005e20000100800 */
[----:B0-----:R-:W0:Y:S05]  /*63a0*/  BMOV.32.CLEAR R22, B11 ;  /* 0x000000000b167355 */ /* 0x001e2a0000100000 */
[----:B------:R3:W-:Y:S01]  /*63b0*/  STL [R1+0x8], R17 ;  /* 0x0000081101007387 */ /* 0x0007e20000100800 */
[----:B-1----:R-:W1:Y:S05]  /*63c0*/  BMOV.32.CLEAR R19, B10 ;  /* 0x000000000a137355 */ /* 0x002e6a0000100000 */
[----:B------:R4:W-:Y:S01]  /*63d0*/  STL [R1+0x4], R16 ;  /* 0x0000041001007387 */ /* 0x0009e20000100800 */
[----:B--2---:R-:W2:Y:S05]  /*63e0*/  BMOV.32.CLEAR R18, B9 ;  /* 0x0000000009127355 */ /* 0x004eaa0000100000 */
[----:B------:R5:W-:Y:S01]  /*63f0*/  STL [R1], R2 ;  /* 0x0000000201007387 */ /* 0x000be20000100800 */
[----:B---3--:R-:W3:Y:S05]  /*6400*/  BMOV.32.CLEAR R17, B8 ;  /* 0x0000000008117355 */ /* 0x008eea0000100000 */
[----:B----4-:R-:W4:Y:S05]  /*6410*/  BMOV.32.CLEAR R16, B7 ;  /* 0x0000000007107355 */ /* 0x010f2a0000100000 */
[----:B-----5:R-:W0:Y:S05]  /*6420*/  BMOV.32.CLEAR R2, B6 ;  /* 0x0000000006027355 */ /* 0x020e2a0000100000 */
[----:B------:R5:W-:Y:S04]  /*6430*/  STL [R1+0x30], R27 ;  /* 0x0000301b01007387 */ /* 0x000be80000100800 */
[----:B------:R1:W-:Y:S04]  /*6440*/  STL [R1+0x2c], R26 ;  /* 0x00002c1a01007387 */ /* 0x0003e80000100800 */
[----:B------:R2:W-:Y:S01]  /*6450*/  STL [R1+0x28], R25 ;  /* 0x0000281901007387 */ /* 0x0005e20000100800 */
[----:B-----5:R-:W-:Y:S01]  /*6460*/  MOV R27, R4 ;  /* 0x00000004001b7202 */ /* 0x020fe20000000f00 */
[----:B-1----:R-:W-:-:S02]  /*6470*/  IMAD.MOV.U32 R26, RZ, RZ, R5 ;  /* 0x000000ffff1a7224 */ /* 0x002fc400078e0005 */
[----:B--2---:R-:W-:Y:S01]  /*6480*/  IMAD.MOV.U32 R25, RZ, RZ, R6 ;  /* 0x000000ffff197224 */ /* 0x004fe200078e0006 */
[----:B------:R-:W1:Y:S01]  /*6490*/  LDCU UR4, c[0x0][0x2f8] ;  /* 0x00005f00ff0477ac */ /* 0x000e620008000800 */
[----:B------:R-:W2:Y:S03]  /*64a0*/  LDC.64 R4, c[0x0][0x358] ;  /* 0x0000d600ff047b82 */ /* 0x000ea60000000a00 */
[----:B------:R-:W-:Y:S01]  /*64b0*/  ISETP.NE.AND P0, PT, R25, 0x8, PT ;  /* 0x000000081900780c */ /* 0x000fe20003f05270 */
[----:B------:R-:W-:Y:S01]  /*64c0*/  BSSY.RECONVERGENT B11, `(.L_x_67) ;  /* 0x00000900000b7945 */ /* 0x000fe20003800200 */
[----:B-1----:R-:W-:-:S11]  /*64d0*/  VIADD R7, R27, -UR4 ;  /* 0x800000041b077c36 */ /* 0x002fd60008000000 */
[----:B0--34-:R-:W-:Y:S05]  /*64e0*/  @P0 BRA `(.L_x_68) ;  /* 0x0000000000440947 */ /* 0x019fea0003800000 */
[----:B------:R-:W3:Y:S02]  /*64f0*/  LDL R0, [R7+0x60] ;  /* 0x0000600007007983 */ /* 0x000ee40000100800 */
[----:B---3--:R-:W-:-:S13]  /*6500*/  ISETP.NE.AND P0, PT, R0, 0x800, PT ;  /* 0x000008000000780c */ /* 0x008fda0003f05270 */
[----:B------:R-:W-:Y:S05]  /*6510*/  @P0 BRA `(.L_x_69) ;  /* 0x0000000000280947 */ /* 0x000fea0003800000 */
[----:B------:R-:W-:Y:S01]  /*6520*/  MOV R0, 0x0 ;  /* 0x0000000000007802 */ /* 0x000fe20000000f00 */
[----:B------:R-:W2:Y:S01]  /*6530*/  LDCU.64 UR4, c[0x4][0x10] ;  /* 0x01000200ff0477ac */ /* 0x000ea20008000a00 */
[----:B------:R-:W-:Y:S02]  /*6540*/  CS2R R6, SRZ ;  /* 0x0000000000067805 */ /* 0x000fe4000001ff00 */
[----:B------:R0:W1:Y:S01]  /*6550*/  LDC.64 R8, c[0x4][R0] ;  /* 0x0100000000087b82 */ /* 0x0000620000000a00 */
[----:B--2---:R-:W-:Y:S02]  /*6560*/  IMAD.U32 R4, RZ, RZ, UR4 ;  /* 0x00000004ff047e24 */ /* 0x004fe4000f8e00ff */
[----:B0-----:R-:W-:-:S07]  /*6570*/  IMAD.U32 R5, RZ, RZ, UR5 ;  /* 0x00000005ff057e24 */ /* 0x001fce000f8e00ff */
[----:B------:R-:W-:-:S07]  /*6580*/  LEPC R20, `(.L_x_70) ;  /* 0x000000001014794e */ /* 0x000fce0000000000 */
[----:B-1----:R-:W-:Y:S05]  /*6590*/  CALL.ABS.NOINC R8 ;  /* 0x0000000008007343 */ /* 0x002fea0003c00000 */
.L_x_70:
[----:B------:R-:W-:Y:S01]  /*65a0*/  IMAD.MOV.U32 R4, RZ, RZ, 0x1 ;  /* 0x00000001ff047424 */ /* 0x000fe200078e00ff */
[----:B------:R-:W-:Y:S06]  /*65b0*/  BRA `(.L_x_71) ;  /* 0x0000000800007947 */ /* 0x000fec0003800000 */
.L_x_69:
[----:B------:R-:W-:Y:S01]  /*65c0*/  IADD3 R0, PT, PT, R0, 0x1, RZ ;  /* 0x0000000100007810 */ /* 0x000fe20007ffe0ff */
[----:B--2---:R-:W-:-:S04]  /*65d0*/  IMAD.MOV.U32 R4, RZ, RZ, RZ ;  /* 0x000000ffff047224 */ /* 0x004fc800078e00ff */
[----:B------:R0:W-:Y:S01]  /*65e0*/  STL [R7+0x60], R0 ;  /* 0x0000600007007387 */ /* 0x0001e20000100800 */
[----:B------:R-:W-:Y:S05]  /*65f0*/  BRA `(.L_x_71) ;  /* 0x0000000400f07947 */ /* 0x000fea0003800000 */
.L_x_68:
[----:B------:R-:W3:Y:S01]  /*6600*/  LDL.64 R6, [R7] ;  /* 0x0000000007067983 */ /* 0x000ee20000100a00 */
[----:B--2---:R-:W-:Y:S02]  /*6610*/  R2UR UR4, R4 ;  /* 0x00000000040472ca */ /* 0x004fe400000e0000 */
[----:B------:R-:W-:Y:S01]  /*6620*/  R2UR UR5, R5 ;  /* 0x00000000050572ca */ /* 0x000fe200000e0000 */
[----:B---3--:R-:W-:-:S04]  /*6630*/  IMAD.WIDE.U32 R44, R25, 0x88, R6 ;  /* 0x00000088192c7825 */ /* 0x008fc800078e0006 */
[----:B------:R-:W-:-:S04]  /*6640*/  IMAD.WIDE.U32 R4, R25, -0x84, R44 ;  /* 0xffffff7c19047825 */ /* 0x000fc800078e002c */
[----:B------:R-:W-:Y:S02]  /*6650*/  IMAD.MOV.U32 R8, RZ, RZ, R4 ;  /* 0x000000ffff087224 */ /* 0x000fe400078e0004 */
[----:B------:R-:W-:-:S05]  /*6660*/  IMAD.IADD R9, R5, 0x1, -R25 ;  /* 0x0000000105097824 */ /* 0x000fca00078e0a19 */
[----:B------:R-:W2:Y:S01]  /*6670*/  LD.E R8, desc[UR4][R8.64+0x8] ;  /* 0x0000080408087980 */ /* 0x000ea2000c101900 */
[----:B------:R-:W-:Y:S01]  /*6680*/  IMAD.MOV.U32 R4, RZ, RZ, RZ ;  /* 0x000000ffff047224 */ /* 0x000fe200078e00ff */
[----:B--2---:R-:W-:-:S13]  /*6690*/  ISETP.GE.AND P0, PT, R8, 0x1, PT ;  /* 0x000000010800780c */ /* 0x004fda0003f06270 */
[----:B------:R-:W-:Y:S05]  /*66a0*/  @!P0 BRA `(.L_x_71) ;  /* 0x0000000400c48947 */ /* 0x000fea0003800000 */
[----:B------:R-:W0:Y:S01]  /*66b0*/  S2R R36, SR_TID.X ;  /* 0x0000000000247919 */ /* 0x000e220000002100 */
[----:B------:R-:W0:Y:S01]  /*66c0*/  LDCU UR4, c[0x0][0x360] ;  /* 0x00006c00ff0477ac */ /* 0x000e220008000800 */
[----:B------:R-:W-:Y:S01]  /*66d0*/  HFMA2 R31, -RZ, RZ, 0, 0 ;  /* 0x00000000ff1f7431 */ /* 0x000fe200000001ff */
[----:B------:R-:W0:Y:S02]  /*66e0*/  S2R R3, SR_CTAID.X ;  /* 0x0000000000037919 */ /* 0x000e240000002500 */
[----:B0-----:R-:W-:-:S07]  /*66f0*/  IMAD R36, R3, UR4, R36 ;  /* 0x0000000403247c24 */ /* 0x001fce000f8e0224 */
.L_x_83:
[----:B------:R-:W0:Y:S01]  /*6700*/  LDC.64 R38, c[0x0][0x358] ;  /* 0x0000d600ff267b82 */ /* 0x000e220000000a00 */
[----:B------:R-:W-:Y:S01]  /*6710*/  IMAD.WIDE.U32 R4, R31, 0x4, R44 ;  /* 0x000000041f047825 */ /* 0x000fe200078e002c */
[----:B0-----:R-:W-:Y:S02]  /*6720*/  R2UR UR4, R38 ;  /* 0x00000000260472ca */ /* 0x001fe400000e0000 */
[----:B------:R-:W-:-:S13]  /*6730*/  R2UR UR5, R39 ;  /* 0x00000000270572ca */ /* 0x000fda00000e0000 */
[----:B------:R-:W2:Y:S01]  /*6740*/  LD.E R0, desc[UR4][R4.64+0x50] ;  /* 0x0000500404007980 */ /* 0x000ea2000c101900 */
[----:B------:R-:W-:Y:S01]  /*6750*/  BSSY.RELIABLE B10, `(.L_x_72) ;  /* 0x000005e0000a7945 */ /* 0x000fe20003800100 */
[----:B--2---:R-:W-:-:S13]  /*6760*/  ISETP.GT.AND P0, PT, R0, 0x7, PT ;  /* 0x000000070000780c */ /* 0x004fda0003f04270 */
[----:B------:R-:W-:Y:S05]  /*6770*/  @P0 BRA `(.L_x_73) ;  /* 0x00000004006c0947 */ /* 0x000fea0003800000 */
[----:B------:R-:W-:Y:S02]  /*6780*/  R2UR UR4, R38 ;  /* 0x00000000260472ca */ /* 0x000fe400000e0000 */
[----:B------:R-:W-:-:S13]  /*6790*/  R2UR UR5, R39 ;  /* 0x00000000270572ca */ /* 0x000fda00000e0000 */
[----:B------:R0:W5:Y:S01]  /*67a0*/  LD.E R3, desc[UR4][R4.64+0x30] ;  /* 0x0000300404037980 */ /* 0x000162000c101900 */
[----:B------:R-:W-:Y:S01]  /*67b0*/  BSSY.RELIABLE B9, `(.L_x_74) ;  /* 0x0000054000097945 */ /* 0x000fe20003800100 */
[----:B------:R-:W-:-:S07]  /*67c0*/  IMAD.MOV.U32 R30, RZ, RZ, RZ ;  /* 0x000000ffff1e7224 */ /* 0x000fce00078e00ff */
.L_x_82:
[----:B-----5:R-:W-:Y:S01]  /*67d0*/  ISETP.GT.AND P0, PT, R3, 0x7, PT ;  /* 0x000000070300780c */ /* 0x020fe20003f04270 */
[----:B------:R-:W-:-:S12]  /*67e0*/  BSSY.RELIABLE B8, `(.L_x_75) ;  /* 0x000004c000087945 */ /* 0x000fd80003800100 */
[----:B------:R-:W-:Y:S05]  /*67f0*/  @P0 BRA `(.L_x_76) ;  /* 0x0000000400280947 */ /* 0x000fea0003800000 */
[----:B------:R-:W-:Y:S01]  /*6800*/  BSSY.RELIABLE B7, `(.L_x_77) ;  /* 0x0000046000077945 */ /* 0x000fe20003800100 */
[----:B------:R-:W-:Y:S02]  /*6810*/  IMAD R29, R30, 0x7, RZ ;  /* 0x000000071e1d7824 */ /* 0x000fe400078e02ff */
[----:B------:R-:W-:-:S07]  /*6820*/  IMAD.MOV.U32 R28, RZ, RZ, RZ ;  /* 0x000000ffff1c7224 */ /* 0x000fce00078e00ff */
.L_x_81:
[----:B------:R-:W1:Y:S01]  /*6830*/  LDCU UR4, c[0x0][0x2f8] ;  /* 0x00005f00ff0477ac */ /* 0x000e620008000800 */
[----:B------:R-:W-:Y:S01]  /*6840*/  ISETP.NE.AND P0, PT, R25, 0x2, PT ;  /* 0x000000021900780c */ /* 0x000fe20003f05270 */
[----:B------:R-:W-:Y:S01]  /*6850*/  BSSY.RELIABLE B6, `(.L_x_78) ;  /* 0x0000036000067945 */ /* 0x000fe20003800100 */
[----:B-1----:R-:W-:-:S11]  /*6860*/  VIADD R24, R27, -UR4 ;  /* 0x800000041b187c36 */ /* 0x002fd60008000000 */
[----:B------:R-:W-:Y:S05]  /*6870*/  @P0 BRA `(.L_x_79) ;  /* 0x0000000000240947 */ /* 0x000fea0003800000 */
[----:B------:R-:W2:Y:S02]  /*6880*/  LDL R0, [R24+0x64] ;  /* 0x0000640018007983 */ /* 0x000ea40000100800 */
[----:B--2---:R-:W-:-:S04]  /*6890*/  VIADD R3, R0, 0x1 ;  /* 0x0000000100037836 */ /* 0x004fc80000000000 */
[----:B------:R-:W-:Y:S01]  /*68a0*/  IMAD.HI R0, R3, 0x66666667, RZ ;  /* 0x6666666703007827 */ /* 0x000fe200078e02ff */
[----:B------:R1:W-:Y:S04]  /*68b0*/  STL [R24+0x64], R3 ;  /* 0x0000640318007387 */ /* 0x0003e80000100800 */
[----:B0-----:R-:W-:-:S04]  /*68c0*/  SHF.R.U32.HI R5, RZ, 0x1f, R0 ;  /* 0x0000001fff057819 */ /* 0x001fc80000011600 */
[----:B------:R-:W-:-:S05]  /*68d0*/  LEA.HI.SX32 R0, R0, R5, 0x16 ;  /* 0x0000000500007211 */ /* 0x000fca00078fb2ff */
[----:B------:R-:W-:-:S05]  /*68e0*/  IMAD R5, R0, -0xa00, R3 ;  /* 0xfffff60000057824 */ /* 0x000fca00078e0203 */
[----:B------:R-:W-:-:S13]  /*68f0*/  ISETP.NE.AND P0, PT, R5, R36, PT ;  /* 0x000000240500720c */ /* 0x000fda0003f05270 */
[----:B-1----:R-:W-:Y:S05]  /*6900*/  @P0 BRA `(.L_x_80) ;  /* 0x0000000000a80947 */ /* 0x002fea0003800000 */
.L_x_79:
[----:B------:R-:W-:Y:S01]  /*6910*/  R2UR UR4, R38 ;  /* 0x00000000260472ca */ /* 0x000fe200000e0000 */
[----:B0-----:R-:W-:Y:S01]  /*6920*/  IMAD.WIDE.U32 R4, R31, 0x4, R44 ;  /* 0x000000041f047825 */ /* 0x001fe200078e002c */
[----:B------:R-:W-:Y:S01]  /*6930*/  R2UR UR5, R39 ;  /* 0x00000000270572ca */ /* 0x000fe200000e0000 */
[----:B------:R-:W2:Y:S02]  /*6940*/  LDL.64 R6, [R24+0x10] ;  /* 0x0000100018067983 */ /* 0x000ea40000100a00 */
[----:B------:R-:W-:-:S10]  /*6950*/  IMAD.WIDE.U32 R4, R31, 0x4, R4 ;  /* 0x000000041f047825 */ /* 0x000fd400078e0004 */
[----:B------:R-:W3:Y:S02]  /*6960*/  LD.E.64 R4, desc[UR4][R4.64+0x70] ;  /* 0x0000700404047980 */ /* 0x000ee4000c101b00 */
[CC--:B---3--:R-:W-:Y:S02]  /*6970*/  SHF.L.U32 R10, R4.reuse, R29.reuse, RZ ;  /* 0x0000001d040a7219 */ /* 0x0c8fe400000006ff */
[----:B------:R-:W-:Y:S02]  /*6980*/  SHF.L.U64.HI R11, R4, R29, R5 ;  /* 0x0000001d040b7219 */ /* 0x000fe40000010205 */
[----:B--2---:R-:W-:-:S04]  /*6990*/  LOP3.LUT P0, RZ, R6, R10, RZ, 0xc0, !PT ;  /* 0x0000000a06ff7212 */ /* 0x004fc8000780c0ff */
[----:B------:R-:W-:-:S13]  /*69a0*/  LOP3.LUT P0, RZ, R7, R11, RZ, 0xc0, P0 ;  /* 0x0000000b07ff7212 */ /* 0x000fda000000c0ff */
[----:B------:R-:W-:Y:S05]  /*69b0*/  @P0 BRA `(.L_x_80) ;  /* 0x00000000007c0947 */ /* 0x000fea0003800000 */
[----:B------:R-:W-:Y:S01]  /*69c0*/  R2UR UR4, R38 ;  /* 0x00000000260472ca */ /* 0x000fe200000e0000 */
[----:B------:R-:W-:Y:S01]  /*69d0*/  IMAD.U32 R23, R25, 0x8, R24 ;  /* 0x0000000819177824 */ /* 0x000fe200078e0018 */
[----:B------:R-:W-:Y:S02]  /*69e0*/  R2UR UR5, R39 ;  /* 0x00000000270572ca */ /* 0x000fe400000e0000 */
[----:B------:R-:W-:Y:S02]  /*69f0*/  IADD3 R12, P0, PT, R44, R31, RZ ;  /* 0x0000001f2c0c7210 */ /* 0x000fe40007f1e0ff */
[----:B------:R-:W-:Y:S02]  /*6a00*/  LOP3.LUT R8, R6, R10, RZ, 0xfc, !PT ;  /* 0x0000000a06087212 */ /* 0x000fe400078efcff */
[----:B------:R-:W-:Y:S02]  /*6a10*/  LOP3.LUT R9, R7, R11, RZ, 0xfc, !PT ;  /* 0x0000000b07097212 */ /* 0x000fe400078efcff */
[----:B------:R-:W-:-:S03]  /*6a20*/  IADD3.X R13, PT, PT, RZ, R45, RZ, P0, !PT ;  /* 0x0000002dff0d7210 */ /* 0x000fc600007fe4ff */
[----:B------:R0:W-:Y:S04]  /*6a30*/  STL.64 [R24+0x10], R8 ;  /* 0x0000100818007387 */ /* 0x0001e80000100a00 */
[----:B------:R0:W-:Y:S04]  /*6a40*/  STL.64 [R23+0x18], R10 ;  /* 0x0000180a17007387 */ /* 0x0001e80000100a00 */
[----:B------:R-:W2:Y:S01]  /*6a50*/  LD.E.U8 R0, desc[UR4][R12.64+0x28] ;  /* 0x000028040c007980 */ /* 0x000ea2000c101100 */
[C---:B------:R-:W-:Y:S01]  /*6a60*/  IMAD R3, R25.reuse, -0x7, R23 ;  /* 0xfffffff919037824 */ /* 0x040fe200078e0217 */
[----:B------:R-:W-:Y:S01]  /*6a70*/  MOV R20, 0x6ae0 ;  /* 0x00006ae000147802 */ /* 0x000fe20000000f00 */
[----:B------:R-:W-:Y:S01]  /*6a80*/  VIADD R6, R25, 0x1 ;  /* 0x0000000119067836 */ /* 0x000fe20000000000 */
[----:B------:R-:W-:Y:S01]  /*6a90*/  MOV R21, 0x0 ;  /* 0x0000000000157802 */ /* 0x000fe20000000f00 */
[----:B------:R-:W-:-:S02]  /*6aa0*/  IMAD.MOV.U32 R4, RZ, RZ, R27 ;  /* 0x000000ffff047224 */ /* 0x000fc400078e001b */
[----:B------:R-:W-:Y:S01]  /*6ab0*/  IMAD.MOV.U32 R5, RZ, RZ, R26 ;  /* 0x000000ffff057224 */ /* 0x000fe200078e001a */
[----:B--2---:R0:W-:Y:S06]  /*6ac0*/  STL.U8 [R3+0x58], R0 ;  /* 0x0000580003007387 */ /* 0x0041ec0000100000 */
[----:B0-----:R-:W-:Y:S05]  /*6ad0*/  CALL.REL.NOINC `($_Z10run_threadiP6_boardPi$_Z5solveP8_contexti) ;  /* 0xfffffff400ec7944 */ /* 0x001fea0003c3ffff */
[----:B------:R-:W-:Y:S01]  /*6ae0*/  ISETP.NE.AND P0, PT, R4, RZ, PT ;  /* 0x000000ff0400720c */ /* 0x000fe20003f05270 */
[----:B------:R-:W-:-:S12]  /*6af0*/  IMAD.MOV.U32 R4, RZ, RZ, 0x1 ;  /* 0x00000001ff047424 */ /* 0x000fd800078e00ff */
[----:B------:R-:W-:Y:S05]  /*6b00*/  @P0 BREAK.RELIABLE B6 ;  /* 0x0000000000060942 */ /* 0x000fea0003800100 */
[----:B------:R-:W-:Y:S05]  /*6b10*/  @P0 BREAK.RELIABLE B7 ;  /* 0x0000000000070942 */ /* 0x000fea0003800100 */
[----:B------:R-:W-:Y:S05]  /*6b20*/  @P0 BREAK.RELIABLE B8 ;  /* 0x0000000000080942 */ /* 0x000fea0003800100 */
[----:B------:R-:W-:Y:S05]  /*6b30*/  @P0 BREAK.RELIABLE B9 ;  /* 0x0000000000090942 */ /* 0x000fea0003800100 */
[----:B------:R-:W-:Y:S05]  /*6b40*/  @P0 BREAK.RELIABLE B10 ;  /* 0x00000000000a0942 */ /* 0x000fea0003800100 */
[----:B------:R-:W-:Y:S05]  /*6b50*/  @P0 BRA `(.L_x_71) ;  /* 0x0000000000980947 */ /* 0x000fea0003800000 */
[----:B------:R-:W2:Y:S04]  /*6b60*/  LDL.64 R4, [R23+0x18] ;  /* 0x0000180017047983 */ /* 0x000ea80000100a00 */
[----:B------:R-:W2:Y:S02]  /*6b70*/  LDL.64 R6, [R24+0x10] ;  /* 0x0000100018067983 */ /* 0x000ea40000100a00 */
[----:B--2---:R-:W-:Y:S02]  /*6b80*/  LOP3.LUT R4, R6, R4, RZ, 0x30, !PT ;  /* 0x0000000406047212 */ /* 0x004fe400078e30ff */
[----:B------:R-:W-:-:S05]  /*6b90*/  LOP3.LUT R5, R7, R5, RZ, 0x30, !PT ;  /* 0x0000000507057212 */ /* 0x000fca00078e30ff */
[----:B------:R0:W-:Y:S02]  /*6ba0*/  STL.64 [R24+0x10], R4 ;  /* 0x0000100418007387 */ /* 0x0001e40000100a00 */
.L_x_80:
[----:B------:R-:W-:Y:S05]  /*6bb0*/  BSYNC.RELIABLE B6 ;  /* 0x0000000000067941 */ /* 0x000fea0003800100 */
.L_x_78:
[----:B------:R-:W1:Y:S01]  /*6bc0*/  LDC.64 R8, c[0x0][0x358] ;  /* 0x0000d600ff087b82 */ /* 0x000e620000000a00 */
[----:B0-----:R-:W-:Y:S01]  /*6bd0*/  IMAD.WIDE.U32 R4, R31, 0x4, R44 ;  /* 0x000000041f047825 */ /* 0x001fe200078e002c */
[----:B-1----:R-:W-:Y:S02]  /*6be0*/  R2UR UR4, R8 ;  /* 0x00000000080472ca */ /* 0x002fe400000e0000 */
[----:B------:R-:W-:-:S13]  /*6bf0*/  R2UR UR5, R9 ;  /* 0x00000000090572ca */ /* 0x000fda00000e0000 */
[----:B------:R-:W2:Y:S01]  /*6c00*/  LD.E R3, desc[UR4][R4.64+0x30] ;  /* 0x0000300404037980 */ /* 0x000ea2000c101900 */
[----:B------:R-:W-:Y:S01]  /*6c10*/  VIADD R29, R29, 0x1 ;  /* 0x000000011d1d7836 */ /* 0x000fe20000000000 */
[----:B--2---:R-:W-:-:S04]  /*6c20*/  IADD3 R7, PT, PT, -R3, 0x7, RZ ;  /* 0x0000000703077810 */ /* 0x004fc80007ffe1ff */
[C---:B------:R-:W-:Y:S01]  /*6c30*/  ISETP.GE.AND P0, PT, R28.reuse, R7, PT ;  /* 0x000000071c00720c */ /* 0x040fe20003f06270 */
[----:B------:R-:W-:-:S12]  /*6c40*/  VIADD R28, R28, 0x1 ;  /* 0x000000011c1c7836 */ /* 0x000fd80000000000 */
[----:B------:R-:W-:Y:S05]  /*6c50*/  @!P0 BRA `(.L_x_81) ;  /* 0xfffffff800f48947 */ /* 0x000fea000383ffff */
[----:B------:R-:W-:Y:S05]  /*6c60*/  BSYNC.RELIABLE B7 ;  /* 0x0000000000077941 */ /* 0x000fea0003800100 */
.L_x_77:
[----:B------:R-:W-:Y:S02]  /*6c70*/  R2UR UR4, R8 ;  /* 0x00000000080472ca */ /* 0x000fe400000e0000 */
[----:B------:R-:W-:-:S13]  /*6c80*/  R2UR UR5, R9 ;  /* 0x00000000090572ca */ /* 0x000fda00000e0000 */
[----:B------:R1:W5:Y:S02]  /*6c90*/  LD.E R0, desc[UR4][R4.64+0x50] ;  /* 0x0000500404007980 */ /* 0x000364000c101900 */
.L_x_76:
[----:B------:R-:W-:Y:S05]  /*6ca0*/  BSYNC.RELIABLE B8 ;  /* 0x0000000000087941 */ /* 0x000fea0003800100 */
.L_x_75:
[----:B01---5:R-:W-:-:S04]  /*6cb0*/  IADD3 R5, PT, PT, -R0, 0x7, RZ ;  /* 0x0000000700057810 */ /* 0x023fc80007ffe1ff */
[C---:B------:R-:W-:Y:S01]  /*6cc0*/  ISETP.GE.AND P0, PT, R30.reuse, R5, PT ;  /* 0x000000051e00720c */ /* 0x040fe20003f06270 */
[----:B------:R-:W-:-:S12]  /*6cd0*/  VIADD R30, R30, 0x1 ;  /* 0x000000011e1e7836 */ /* 0x000fd80000000000 */
[----:B------:R-:W-:Y:S05]  /*6ce0*/  @!P0 BRA `(.L_x_82) ;  /* 0xfffffff800b88947 */ /* 0x000fea000383ffff */
[----:B------:R-:W-:Y:S05]  /*6cf0*/  BSYNC.RELIABLE B9 ;  /* 0x0000000000097941 */ /* 0x000fea0003800100 */
.L_x_74:
[----:B------:R-:W0:Y:S02]  /*6d00*/  LDCU UR4, c[0x0][0x2f8] ;  /* 0x00005f00ff0477ac */ /* 0x000e240008000800 */
[----:B0-----:R-:W-:-:S06]  /*6d10*/  IADD3 R6, PT, PT, R27, -UR4, RZ ;  /* 0x800000041b067c10 */ /* 0x001fcc000fffe0ff */
[----:B------:R-:W5:Y:S02]  /*6d20*/  LDL.64 R6, [R6] ;  /* 0x0000000006067983 */ /* 0x000f640000100a00 */
.L_x_73:
[----:B------:R-:W-:Y:S05]  /*6d30*/  BSYNC.RELIABLE B10 ;  /* 0x00000000000a7941 */ /* 0x000fea0003800100 */
.L_x_72:
[----:B------:R-:W0:Y:S01]  /*6d40*/  LDCU.64 UR4, c[0x0][0x358] ;  /* 0x00006b00ff0477ac */ /* 0x000e220008000a00 */
[----:B-----5:R-:W-:-:S04]  /*6d50*/  LEA R4, P0, R25, R6, 0x2 ;  /* 0x0000000619047211 */ /* 0x020fc800078010ff */
[----:B------:R-:W-:-:S05]  /*6d60*/  LEA.HI.X R5, R25, R7, RZ, 0x2, P0 ;  /* 0x0000000719057211 */ /* 0x000fca00000f14ff */
[----:B0-----:R-:W2:Y:S01]  /*6d70*/  LD.E R4, desc[UR4][R4.64+0x8] ;  /* 0x0000080404047980 */ /* 0x001ea2000c101900 */
[----:B------:R-:W-:-:S05]  /*6d80*/  VIADD R31, R31, 0x1 ;  /* 0x000000011f1f7836 */ /* 0x000fca0000000000 */
[----:B--2---:R-:W-:-:S13]  /*6d90*/  ISETP.GE.AND P0, PT, R31, R4, PT ;  /* 0x000000041f00720c */ /* 0x004fda0003f06270 */
[----:B------:R-:W-:Y:S05]  /*6da0*/  @!P0 BRA `(.L_x_83) ;  /* 0xfffffff800548947 */ /* 0x000fea000383ffff */
[----:B------:R-:W-:-:S07]  /*6db0*/  IMAD.MOV.U32 R4, RZ, RZ, RZ ;  /* 0x000000ffff047224 */ /* 0x000fce00078e00ff */
.L_x_71:
[----:B------:R-:W-:Y:S05]  /*6dc0*/  BSYNC.RECONVERGENT B11 ;  /* 0x00000000000b7941 */ /* 0x000fea0003800200 */
.L_x_67:
[----:B------:R-:W0:Y:S01]  /*6dd0*/  LDL R20, [R1+0x14] ;  /* 0x0000140001147983 */ /* 0x000e220000100800 */
[----:B------:R1:W-:Y:S05]  /*6de0*/  BMOV.32 B6, R2 ;  /* 0x0000000206007356 */ /* 0x0003ea0000000000 */
[----:B------:R-:W0:Y:S01]  /*6df0*/  LDL R21, [R1+0x18] ;  /* 0x0000180001157983 */ /* 0x000e220000100800 */
[----:B------:R2:W-:Y:S05]  /*6e00*/  BMOV.32 B7, R16 ;  /* 0x0000001007007356 */ /* 0x0005ea0000000000 */
[----:B------:R3:W-:Y:S05]  /*6e10*/  BMOV.32 B8, R17 ;  /* 0x0000001108007356 */ /* 0x0007ea0000000000 */
[----:B------:R4:W-:Y:S05]  /*6e20*/  BMOV.32 B9, R18 ;  /* 0x0000001209007356 */ /* 0x0009ea0000000000 */
[----:B------:R5:W-:Y:S05]  /*6e30*/  BMOV.32 B10, R19 ;  /* 0x000000130a007356 */ /* 0x000bea0000000000 */
[----:B------:R5:W-:Y:S05]  /*6e40*/  BMOV.32 B11, R22 ;  /* 0x000000160b007356 */ /* 0x000bea0000000000 */
[----:B-1----:R-:W0:Y:S04]  /*6e50*/  LDL R2, [R1] ;  /* 0x0000000001027983 */ /* 0x002e280000100800 */
[----:B--2---:R-:W0:Y:S04]  /*6e60*/  LDL R16, [R1+0x4] ;  /* 0x0000040001107983 */ /* 0x004e280000100800 */
[----:B---3--:R-:W0:Y:S04]  /*6e70*/  LDL R17, [R1+0x8] ;  /* 0x0000080001117983 */ /* 0x008e280000100800 */
[----:B----4-:R-:W0:Y:S04]  /*6e80*/  LDL R18, [R1+0xc] ;  /* 0x00000c0001127983 */ /* 0x010e280000100800 */
[----:B-----5:R-:W0:Y:S04]  /*6e90*/  LDL R19, [R1+0x10] ;  /* 0x0000100001137983 */ /* 0x020e280000100800 */
[----:B------:R-:W0:Y:S04]  /*6ea0*/  LDL R22, [R1+0x1c] ;  /* 0x00001c0001167983 */ /* 0x000e280000100800 */
        /* <DEDUP_REMOVED lines=13> */
[----:B------:R1:W0:Y:S02]  /*6f80*/  LDL R45, [R1+0x54] ;  /* 0x00005400012d7983 */ /* 0x0002240000100800 */
[----:B-1----:R-:W-:Y:S01]  /*6f90*/  VIADD R1, R1, 0x58 ;  /* 0x0000005801017836 */ /* 0x002fe20000000000 */
[----:B0-----:R-:W-:Y:S06]  /*6fa0*/  RET.REL.NODEC R20 `(_Z10run_threadiP6_boardPi) ;  /* 0xffffff9014147950 */ /* 0x001fec0003c3ffff */
.L_x_84:
[----:B------:R-:W-:-:S00]  /*6fb0*/  BRA `(.L_x_84) ;  /* 0xfffffffc00fc7947 */ /* 0x000fc0000383ffff */
[----:B------:R-:W-:-:S00]  /*6fc0*/  NOP ;  /* 0x0000000000007918 */ /* 0x000fc00000000000 */
        /* <DEDUP_REMOVED lines=11> */
.L_x_85:


//--------------------- .nv.global.init           --------------------------
	.section	.nv.global.init,"aw",@progbits
	.align	4
.nv.global.init:
	.type		days,@object
	.size		days,($str - days)
days:
        /*0000*/ 	.byte	0x1f, 0x00, 0x00, 0x00, 0x1d, 0x00, 0x00, 0x00, 0x1f, 0x00, 0x00, 0x00, 0x1e, 0x00, 0x00, 0x00
        /*0010*/ 	.byte	0x1f, 0x00, 0x00, 0x00, 0x1e, 0x00, 0x00, 0x00, 0x1f, 0x00, 0x00, 0x00, 0x1f, 0x00, 0x00, 0x00
        /*0020*/ 	.byte	0x1e, 0x00, 0x00, 0x00, 0x1f, 0x00, 0x00, 0x00, 0x1e, 0x00, 0x00, 0x00, 0x1f, 0x00, 0x00, 0x00
	.type		$str,@object
	.size		$str,(.L_1 - $str)
$str:
        /*0030*/ 	.byte	0x4f, 0x4f, 0x55, 0x54, 0x20, 0x4f, 0x46, 0x20, 0x4d, 0x45, 0x4d, 0x4f, 0x52, 0x59, 0x0a, 0x00
.L_1:


//--------------------- .nv.shared._Z10run_threadiP6_boardPi --------------------------
	.section	.nv.shared._Z10run_threadiP6_boardPi,"aw",@nobits
	.sectionflags	@""
	.align	8
.nv.shared._Z10run_threadiP6_boardPi:
	.zero		2152


//--------------------- .nv.shared.reserved.0     --------------------------
	.section	.nv.shared.reserved.0,"aw",@nobits
	.weak		__nv_reservedSMEM_offset_0_alias
	.size		__nv_reservedSMEM_offset_0_alias, 0, 64
	.other		__nv_reservedSMEM_offset_0_alias,@"STO_CUDA_RESERVED_SHARED STV_DEFAULT"
__nv_reservedSMEM_offset_0_alias:
	.zero		0
	.zero		64


//--------------------- .nv.constant0._Z10run_threadiP6_boardPi --------------------------
	.section	.nv.constant0._Z10run_threadiP6_boardPi,"a",@progbits
	.sectionflags	@""
	.align	4
.nv.constant0._Z10run_threadiP6_boardPi:
	.zero		920


//--------------------- SYMBOLS --------------------------

	.type		.nv.reservedSmem.offset0,@object
	.size		.nv.reservedSmem.offset0,0x4
	.type		.nv.reservedSmem.cap,@object
	.size		.nv.reservedSmem.cap,0x4
	.type		vprintf,@function
